	.target	sm_90a

	.elftype	@"ET_EXEC"


//--------------------- .note.nv.tkinfo           --------------------------
	.section	.note.nv.tkinfo,"",@"SHT_NOTE"
	.sectionflags	@"SHF_NOTE_NV_TKINFO"
	.tkinfo
        /*0018*/ 	.word	0x00000002
        /*0030*/ 	.string	""
        /*0030*/ 	.string	"ptxas"
        /*0030*/ 	.string	"Cuda compilation tools, release 13.0, V13.0.88"
        /*0030*/ 	.string	"Build cuda_13.0.r13.0/compiler.36424714_0"
        /*0030*/ 	.string	"-arch sm_90a -m 64 "



//--------------------- .note.nv.cuinfo           --------------------------
	.section	.note.nv.cuinfo,"",@"SHT_NOTE"
	.sectionflags	@"SHF_NOTE_NV_CUINFO"
        /*0018*/ 	.short	0x0002
        /*001a*/ 	.short	0x005a
        /*001c*/ 	.short	0x0082
	.zero		2


//--------------------- .nv.info                  --------------------------
	.section	.nv.info,"",@"SHT_CUDA_INFO"
	.align	4


	//----- nvinfo : EIATTR_REGCOUNT
	.align		4
        /*0000*/ 	.byte	0x04, 0x2f
        /*0002*/ 	.short	(.L_15 - .L_14)
	.align		4
.L_14:
        /*0004*/ 	.word	index@(_ZN7cutlass13device_kernelINS_4gemm6kernel13GemmUniversalIN4cute5tupleIJiiiiEEENS1_10collective13CollectiveMmaINS1_34MainloopSm90TmaGmmaWarpSpecializedILi2ENS5_IJNS4_1CILi1EEESB_SB_EEENS1_35KernelTmaWarpSpecializedCooperativeEEENS5_IJNSA_ILi512EEENSA_ILi96EEENSA_ILi64EEEEEENS_6half_tENS5_IJlSB_lEEESJ_SK_NS4_8TiledMMAINS4_8MMA_AtomIJNS4_4SM904GMMA25MMA_64x96x16_F32F16F16_SSILNSO_5MajorE0ELSQ_0ELNSO_7ScaleInE1ELSR_1EEEEEENS4_6LayoutINS5_IJNSA_ILi2EEESB_SB_EEENS5_IJSB_NSA_ILi0EEESX_EEEEENS5_IJNS4_10UnderscoreES10_S10_EEEEENS4_13SM90_TMA_LOADENS4_14ComposedLayoutINS4_7SwizzleILi3ELi4ELi3EEENS4_18smem_ptr_flag_bitsILi16EEENSU_INS5_IJNSA_ILi8EEESH_EEENS5_IJSH_SB_EEEEEEEvNS4_8identityES13_S1D_vS1E_EENS_8epilogue10collective6detail29Sm90TmaWarpSpecializedAdapterINS1H_15DefaultEpilogueISJ_SK_SK_NS1G_6thread17LinearCombinationISJ_Li1EffLNS1L_9ScaleType4KindE0ELNS_15FloatRoundStyleE2ESJ_EENS1_15EpilogueDefaultEEEEEvvEEEEvNT_6ParamsE)
        /*0008*/ 	.word	0x000000a8


	//----- nvinfo : EIATTR_FRAME_SIZE
	.align		4
.L_15:
        /*000c*/ 	.byte	0x04, 0x11
        /*000e*/ 	.short	(.L_17 - .L_16)
	.align		4
.L_16:
        /*0010*/ 	.word	index@(_ZN7cutlass13device_kernelINS_4gemm6kernel13GemmUniversalIN4cute5tupleIJiiiiEEENS1_10collective13CollectiveMmaINS1_34MainloopSm90TmaGmmaWarpSpecializedILi2ENS5_IJNS4_1CILi1EEESB_SB_EEENS1_35KernelTmaWarpSpecializedCooperativeEEENS5_IJNSA_ILi512EEENSA_ILi96EEENSA_ILi64EEEEEENS_6half_tENS5_IJlSB_lEEESJ_SK_NS4_8TiledMMAINS4_8MMA_AtomIJNS4_4SM904GMMA25MMA_64x96x16_F32F16F16_SSILNSO_5MajorE0ELSQ_0ELNSO_7ScaleInE1ELSR_1EEEEEENS4_6LayoutINS5_IJNSA_ILi2EEESB_SB_EEENS5_IJSB_NSA_ILi0EEESX_EEEEENS5_IJNS4_10UnderscoreES10_S10_EEEEENS4_13SM90_TMA_LOADENS4_14ComposedLayoutINS4_7SwizzleILi3ELi4ELi3EEENS4_18smem_ptr_flag_bitsILi16EEENSU_INS5_IJNSA_ILi8EEESH_EEENS5_IJSH_SB_EEEEEEEvNS4_8identityES13_S1D_vS1E_EENS_8epilogue10collective6detail29Sm90TmaWarpSpecializedAdapterINS1H_15DefaultEpilogueISJ_SK_SK_NS1G_6thread17LinearCombinationISJ_Li1EffLNS1L_9ScaleType4KindE0ELNS_15FloatRoundStyleE2ESJ_EENS1_15EpilogueDefaultEEEEEvvEEEEvNT_6ParamsE)
        /*0014*/ 	.word	0x00000000


	//----- nvinfo : EIATTR_MIN_STACK_SIZE
	.align		4
.L_17:
        /*0018*/ 	.byte	0x04, 0x12
        /*001a*/ 	.short	(.L_19 - .L_18)
	.align		4
.L_18:
        /*001c*/ 	.word	index@(_ZN7cutlass13device_kernelINS_4gemm6kernel13GemmUniversalIN4cute5tupleIJiiiiEEENS1_10collective13CollectiveMmaINS1_34MainloopSm90TmaGmmaWarpSpecializedILi2ENS5_IJNS4_1CILi1EEESB_SB_EEENS1_35KernelTmaWarpSpecializedCooperativeEEENS5_IJNSA_ILi512EEENSA_ILi96EEENSA_ILi64EEEEEENS_6half_tENS5_IJlSB_lEEESJ_SK_NS4_8TiledMMAINS4_8MMA_AtomIJNS4_4SM904GMMA25MMA_64x96x16_F32F16F16_SSILNSO_5MajorE0ELSQ_0ELNSO_7ScaleInE1ELSR_1EEEEEENS4_6LayoutINS5_IJNSA_ILi2EEESB_SB_EEENS5_IJSB_NSA_ILi0EEESX_EEEEENS5_IJNS4_10UnderscoreES10_S10_EEEEENS4_13SM90_TMA_LOADENS4_14ComposedLayoutINS4_7SwizzleILi3ELi4ELi3EEENS4_18smem_ptr_flag_bitsILi16EEENSU_INS5_IJNSA_ILi8EEESH_EEENS5_IJSH_SB_EEEEEEEvNS4_8identityES13_S1D_vS1E_EENS_8epilogue10collective6detail29Sm90TmaWarpSpecializedAdapterINS1H_15DefaultEpilogueISJ_SK_SK_NS1G_6thread17LinearCombinationISJ_Li1EffLNS1L_9ScaleType4KindE0ELNS_15FloatRoundStyleE2ESJ_EENS1_15EpilogueDefaultEEEEEvvEEEEvNT_6ParamsE)
        /*0020*/ 	.word	0x00000000
.L_19:


//--------------------- .nv.compat                --------------------------
	.section	.nv.compat,"",@"SHT_CUDA_COMPAT_INFO"
	.align	4
        /*0000*/ 	.byte	0x02, 0x09, 0x01, 0x00, 0x02, 0x02, 0x04, 0x00, 0x02, 0x05, 0x05, 0x00, 0x03, 0x07, 0x01, 0x01
        /*0010*/ 	.byte	0x02, 0x03, 0x01, 0x00, 0x02, 0x06, 0x01, 0x00, 0x04, 0x0b, 0x08, 0x00, 0x00, 0x00, 0x00, 0x00
        /*0020*/ 	.byte	0x00, 0x00, 0x00, 0x00


//--------------------- .nv.info._ZN7cutlass13device_kernelINS_4gemm6kernel13GemmUniversalIN4cute5tupleIJiiiiEEENS1_10collective13CollectiveMmaINS1_34MainloopSm90TmaGmmaWarpSpecializedILi2ENS5_IJNS4_1CILi1EEESB_SB_EEENS1_35KernelTmaWarpSpecializedCooperativeEEENS5_IJNSA_ILi512EEENSA_ILi96EEENSA_ILi64EEEEEENS_6half_tENS5_IJlSB_lEEESJ_SK_NS4_8TiledMMAINS4_8MMA_AtomIJNS4_4SM904GMMA25MMA_64x96x16_F32F16F16_SSILNSO_5MajorE0ELSQ_0ELNSO_7ScaleInE1ELSR_1EEEEEENS4_6LayoutINS5_IJNSA_ILi2EEESB_SB_EEENS5_IJSB_NSA_ILi0EEESX_EEEEENS5_IJNS4_10UnderscoreES10_S10_EEEEENS4_13SM90_TMA_LOADENS4_14ComposedLayoutINS4_7SwizzleILi3ELi4ELi3EEENS4_18smem_ptr_flag_bitsILi16EEENSU_INS5_IJNSA_ILi8EEESH_EEENS5_IJSH_SB_EEEEEEEvNS4_8identityES13_S1D_vS1E_EENS_8epilogue10collective6detail29Sm90TmaWarpSpecializedAdapterINS1H_15DefaultEpilogueISJ_SK_SK_NS1G_6thread17LinearCombinationISJ_Li1EffLNS1L_9ScaleType4KindE0ELNS_15FloatRoundStyleE2ESJ_EENS1_15EpilogueDefaultEEEEEvvEEEEvNT_6ParamsE --------------------------
	.section	.nv.info._ZN7cutlass13device_kernelINS_4gemm6kernel13GemmUniversalIN4cute5tupleIJiiiiEEENS1_10collective13CollectiveMmaINS1_34MainloopSm90TmaGmmaWarpSpecializedILi2ENS5_IJNS4_1CILi1EEESB_SB_EEENS1_35KernelTmaWarpSpecializedCooperativeEEENS5_IJNSA_ILi512EEENSA_ILi96EEENSA_ILi64EEEEEENS_6half_tENS5_IJlSB_lEEESJ_SK_NS4_8TiledMMAINS4_8MMA_AtomIJNS4_4SM904GMMA25MMA_64x96x16_F32F16F16_SSILNSO_5MajorE0ELSQ_0ELNSO_7ScaleInE1ELSR_1EEEEEENS4_6LayoutINS5_IJNSA_ILi2EEESB_SB_EEENS5_IJSB_NSA_ILi0EEESX_EEEEENS5_IJNS4_10UnderscoreES10_S10_EEEEENS4_13SM90_TMA_LOADENS4_14ComposedLayoutINS4_7SwizzleILi3ELi4ELi3EEENS4_18smem_ptr_flag_bitsILi16EEENSU_INS5_IJNSA_ILi8EEESH_EEENS5_IJSH_SB_EEEEEEEvNS4_8identityES13_S1D_vS1E_EENS_8epilogue10collective6detail29Sm90TmaWarpSpecializedAdapterINS1H_15DefaultEpilogueISJ_SK_SK_NS1G_6thread17LinearCombinationISJ_Li1EffLNS1L_9ScaleType4KindE0ELNS_15FloatRoundStyleE2ESJ_EENS1_15EpilogueDefaultEEEEEvvEEEEvNT_6ParamsE,"",@"SHT_CUDA_INFO"
	.sectionflags	@""
	.align	4


	//----- nvinfo : EIATTR_CUDA_API_VERSION
	.align		4
        /*0000*/ 	.byte	0x04, 0x37
        /*0002*/ 	.short	(.L_21 - .L_20)
.L_20:
        /*0004*/ 	.word	0x00000082


	//----- nvinfo : EIATTR_KPARAM_INFO
	.align		4
.L_21:
        /*0008*/ 	.byte	0x04, 0x17
        /*000a*/ 	.short	(.L_23 - .L_22)
.L_22:
        /*000c*/ 	.word	0x00000000
        /*0010*/ 	.short	0x0000
        /*0012*/ 	.short	0x0070
        /*0014*/ 	.byte	0x00, 0xf0, 0x01, 0x10


	//----- nvinfo : EIATTR_SPARSE_MMA_MASK
	.align		4
.L_23:
        /*0018*/ 	.byte	0x03, 0x50
        /*001a*/ 	.short	0x0000


	//----- nvinfo : EIATTR_MAXREG_COUNT
	.align		4
        /*001c*/ 	.byte	0x03, 0x1b
        /*001e*/ 	.short	0x00a8


	//----- nvinfo : EIATTR_NUM_BARRIERS
	.align		4
        /*0020*/ 	.byte	0x02, 0x4c
        /*0022*/ 	.byte	0x01
	.zero		1


	//----- nvinfo : EIATTR_EXTERNS
	.align		4
        /*0024*/ 	.byte	0x04, 0x0f
        /*0026*/ 	.short	(.L_25 - .L_24)


	//   ....[0]....
	.align		4
.L_24:
        /*0028*/ 	.word	index@(__assertfail)


	//----- nvinfo : EIATTR_MERCURY_ISA_VERSION
	.align		4
.L_25:
        /*002c*/ 	.byte	0x03, 0x5f
        /*002e*/ 	.short	0x0101


	//----- nvinfo : EIATTR_INT_WARP_WIDE_INSTR_OFFSETS
	.align		4
        /*0030*/ 	.byte	0x04, 0x31
        /*0032*/ 	.short	(.L_27 - .L_26)


	//   ....[0]....
.L_26:
        /*0034*/ 	.word	0x000004b0


	//   ....[1]....
        /*0038*/ 	.word	0x000004c0


	//   ....[2]....
        /*003c*/ 	.word	0x00000550


	//----- nvinfo : EIATTR_COOP_GROUP_MASK_REGIDS
	.align		4
.L_27:
        /*0040*/ 	.byte	0x04, 0x29
        /*0042*/ 	.short	(.L_29 - .L_28)


	//   ....[0]....
.L_28:
        /*0044*/ 	.word	0xffffffff


	//   ....[1]....
        /*0048*/ 	.word	0xffffffff


	//   ....[2]....
        /*004c*/ 	.word	0xffffffff


	//   ....[3]....
        /*0050*/ 	.word	0xffffffff


	//   ....[4]....
        /*0054*/ 	.word	0xffffffff


	//----- nvinfo : EIATTR_COOP_GROUP_INSTR_OFFSETS
	.align		4
.L_29:
        /*0058*/ 	.byte	0x04, 0x28
        /*005a*/ 	.short	(.L_31 - .L_30)


	//   ....[0]....
.L_30:
        /*005c*/ 	.word	0x00000060


	//   ....[1]....
        /*0060*/ 	.word	0x00000070


	//   ....[2]....
        /*0064*/ 	.word	0x00000190


	//   ....[3]....
        /*0068*/ 	.word	0x00000360


	//   ....[4]....
        /*006c*/ 	.word	0x000010d0


	//----- nvinfo : EIATTR_REG_RECONFIG
	.align		4
.L_31:
        /*0070*/ 	.byte	0x01, 0x54
	.zero		2


	//----- nvinfo : EIATTR_SYSCALL_OFFSETS
	.align		4
        /*0074*/ 	.byte	0x04, 0x46
        /*0076*/ 	.short	(.L_33 - .L_32)


	//   ....[0]....
.L_32:
        /*0078*/ 	.word	0x00001290


	//----- nvinfo : EIATTR_MBARRIER_INSTR_OFFSETS
	.align		4
.L_33:
        /*007c*/ 	.byte	0x04, 0x39
        /*007e*/ 	.short	(.L_35 - .L_34)


	//   ....[0]....
.L_34:
        /*0080*/ 	.word	0x00000310
        /*0084*/ 	.word	0x000000ff
        /*0088*/ 	.word	0x00000000
        /*008c*/ 	.short	0x0100
        /*008e*/ 	.byte	0x08
	.zero		1


	//   ....[1]....
        /*0090*/ 	.word	0x00000320
        /*0094*/ 	.word	0x000000ff
        /*0098*/ 	.word	0x00000010
        /*009c*/ 	.short	0x0100
        /*009e*/ 	.byte	0x08
	.zero		1


	//   ....[2]....
        /*00a0*/ 	.word	0x00000330
        /*00a4*/ 	.word	0x000000ff
        /*00a8*/ 	.word	0x00000008
        /*00ac*/ 	.short	0x0100
        /*00ae*/ 	.byte	0x08
	.zero		1


	//   ....[3]....
        /*00b0*/ 	.word	0x00000340
        /*00b4*/ 	.word	0x000000ff
        /*00b8*/ 	.word	0x00000018
        /*00bc*/ 	.short	0x0100
        /*00be*/ 	.byte	0x08
	.zero		1


	//   ....[4]....
        /*00c0*/ 	.word	0x000005d0
        /*00c4*/ 	.word	0x000000ff
        /*00c8*/ 	.word	0x00000030
        /*00cc*/ 	.short	0x0100
        /*00ce*/ 	.byte	0x10
	.zero		1


	//   ....[5]....
        /*00d0*/ 	.word	0x00000640
        /*00d4*/ 	.word	0x000000ff
        /*00d8*/ 	.word	0x00000038
        /*00dc*/ 	.short	0x0100
        /*00de*/ 	.byte	0x10
	.zero		1


	//   ....[6]....
        /*00e0*/ 	.word	0x00001330
        /*00e4*/ 	.word	0x00000003
        /*00e8*/ 	.word	0x00000000
        /*00ec*/ 	.short	0x010a
        /*00ee*/ 	.byte	0x3f
	.zero		1


	//   ....[7]....
        /*00f0*/ 	.word	0x00001370
        /*00f4*/ 	.word	0x00000003
        /*00f8*/ 	.word	0x00000000
        /*00fc*/ 	.short	0x010a
        /*00fe*/ 	.byte	0x3f
	.zero		1


	//   ....[8]....
        /*0100*/ 	.word	0x00001b20
        /*0104*/ 	.word	0x000000ff
        /*0108*/ 	.word	0x00000000
        /*010c*/ 	.short	0x010a
        /*010e*/ 	.byte	0x09
	.zero		1


	//   ....[9]....
        /*0110*/ 	.word	0x00001b60
        /*0114*/ 	.word	0x000000ff
        /*0118*/ 	.word	0x00000000
        /*011c*/ 	.short	0x010a
        /*011e*/ 	.byte	0x09
	.zero		1


	//   ....[10]....
        /*0120*/ 	.word	0x00002190
        /*0124*/ 	.word	0x000000ff
        /*0128*/ 	.word	0x00000000
        /*012c*/ 	.short	0x0101
        /*012e*/ 	.byte	0x08
	.zero		1


	//   ....[11]....
        /*0130*/ 	.word	0x00002380
        /*0134*/ 	.word	0x000000ff
        /*0138*/ 	.word	0x00000000
        /*013c*/ 	.short	0x0101
        /*013e*/ 	.byte	0x04
	.zero		1


	//   ....[12]....
        /*0140*/ 	.word	0x00010230
        /*0144*/ 	.word	0x0000000d
        /*0148*/ 	.word	0x00000010
        /*014c*/ 	.short	0x010a
        /*014e*/ 	.byte	0x3f
	.zero		1


	//   ....[13]....
        /*0150*/ 	.word	0x00010610
        /*0154*/ 	.word	0x00000003
        /*0158*/ 	.word	0x00000038
        /*015c*/ 	.short	0x0101
        /*015e*/ 	.byte	0x3f
	.zero		1


	//   ....[14]....
        /*0160*/ 	.word	0x00010d60
        /*0164*/ 	.word	0x00000007
        /*0168*/ 	.word	0x00000000
        /*016c*/ 	.short	0x010a
        /*016e*/ 	.byte	0x3f
	.zero		1


	//   ....[15]....
        /*0170*/ 	.word	0x00010de0
        /*0174*/ 	.word	0x00000003
        /*0178*/ 	.word	0x00000000
        /*017c*/ 	.short	0x010a
        /*017e*/ 	.byte	0x3f
	.zero		1


	//   ....[16]....
        /*0180*/ 	.word	0x00010e40
        /*0184*/ 	.word	0x00000003
        /*0188*/ 	.word	0x00000000
        /*018c*/ 	.short	0x010a
        /*018e*/ 	.byte	0x3f
	.zero		1


	//   ....[17]....
        /*0190*/ 	.word	0x00010ea0
        /*0194*/ 	.word	0x00000004
        /*0198*/ 	.word	0x00000000
        /*019c*/ 	.short	0x010a
        /*019e*/ 	.byte	0x3f
	.zero		1


	//   ....[18]....
        /*01a0*/ 	.word	0x00010f70
        /*01a4*/ 	.word	0x0000000d
        /*01a8*/ 	.word	0x00000010
        /*01ac*/ 	.short	0x010a
        /*01ae*/ 	.byte	0x3f
	.zero		1


	//   ....[19]....
        /*01b0*/ 	.word	0x00011040
        /*01b4*/ 	.word	0x00000007
        /*01b8*/ 	.word	0x00000000
        /*01bc*/ 	.short	0x010a
        /*01be*/ 	.byte	0x3f
	.zero		1


	//----- nvinfo : EIATTR_NUM_MBARRIERS
	.align		4
.L_35:
        /*01c0*/ 	.byte	0x03, 0x38
        /*01c2*/ 	.short	0x0006


	//----- nvinfo : EIATTR_EXIT_INSTR_OFFSETS
	.align		4
        /*01c4*/ 	.byte	0x04, 0x1c
        /*01c6*/ 	.short	(.L_37 - .L_36)


	//   ....[0]....
.L_36:
        /*01c8*/ 	.word	0x000006a0


	//   ....[1]....
        /*01cc*/ 	.word	0x00001010


	//   ....[2]....
        /*01d0*/ 	.word	0x0000f7e0


	//   ....[3]....
        /*01d4*/ 	.word	0x0000fed0


	//   ....[4]....
        /*01d8*/ 	.word	0x00010e30


	//----- nvinfo : EIATTR_MAX_THREADS
	.align		4
.L_37:
        /*01dc*/ 	.byte	0x04, 0x05
        /*01de*/ 	.short	(.L_39 - .L_38)
.L_38:
        /*01e0*/ 	.word	0x00000180
        /*01e4*/ 	.word	0x00000001
        /*01e8*/ 	.word	0x00000001


	//----- nvinfo : EIATTR_CRS_STACK_SIZE
	.align		4
.L_39:
        /*01ec*/ 	.byte	0x04, 0x1e
        /*01ee*/ 	.short	(.L_41 - .L_40)
.L_40:
        /*01f0*/ 	.word	0x00000000


	//----- nvinfo : EIATTR_CBANK_PARAM_SIZE
	.align		4
.L_41:
        /*01f4*/ 	.byte	0x03, 0x19
        /*01f6*/ 	.short	0x0470


	//----- nvinfo : EIATTR_PARAM_CBANK
	.align		4
        /*01f8*/ 	.byte	0x04, 0x0a
        /*01fa*/ 	.short	(.L_43 - .L_42)
	.align		4
.L_42:
        /*01fc*/ 	.word	index@(.nv.constant0._ZN7cutlass13device_kernelINS_4gemm6kernel13GemmUniversalIN4cute5tupleIJiiiiEEENS1_10collective13CollectiveMmaINS1_34MainloopSm90TmaGmmaWarpSpecializedILi2ENS5_IJNS4_1CILi1EEESB_SB_EEENS1_35KernelTmaWarpSpecializedCooperativeEEENS5_IJNSA_ILi512EEENSA_ILi96EEENSA_ILi64EEEEEENS_6half_tENS5_IJlSB_lEEESJ_SK_NS4_8TiledMMAINS4_8MMA_AtomIJNS4_4SM904GMMA25MMA_64x96x16_F32F16F16_SSILNSO_5MajorE0ELSQ_0ELNSO_7ScaleInE1ELSR_1EEEEEENS4_6LayoutINS5_IJNSA_ILi2EEESB_SB_EEENS5_IJSB_NSA_ILi0EEESX_EEEEENS5_IJNS4_10UnderscoreES10_S10_EEEEENS4_13SM90_TMA_LOADENS4_14ComposedLayoutINS4_7SwizzleILi3ELi4ELi3EEENS4_18smem_ptr_flag_bitsILi16EEENSU_INS5_IJNSA_ILi8EEESH_EEENS5_IJSH_SB_EEEEEEEvNS4_8identityES13_S1D_vS1E_EENS_8epilogue10collective6detail29Sm90TmaWarpSpecializedAdapterINS1H_15DefaultEpilogueISJ_SK_SK_NS1G_6thread17LinearCombinationISJ_Li1EffLNS1L_9ScaleType4KindE0ELNS_15FloatRoundStyleE2ESJ_EENS1_15EpilogueDefaultEEEEEvvEEEEvNT_6ParamsE)
        /*0200*/ 	.short	0x0210
        /*0202*/ 	.short	0x0470


	//----- nvinfo : EIATTR_SW_WAR
	.align		4
.L_43:
        /*0204*/ 	.byte	0x04, 0x36
        /*0206*/ 	.short	(.L_45 - .L_44)
.L_44:
        /*0208*/ 	.word	0x00000008
.L_45:


//--------------------- .nv.callgraph             --------------------------
	.section	.nv.callgraph,"",@"SHT_CUDA_CALLGRAPH"
	.align	4
	.sectionentsize	8
	.align		4
        /*0000*/ 	.word	0x00000000
	.align		4
        /*0004*/ 	.word	0xffffffff
	.align		4
        /*0008*/ 	.word	index@(_ZN7cutlass13device_kernelINS_4gemm6kernel13GemmUniversalIN4cute5tupleIJiiiiEEENS1_10collective13CollectiveMmaINS1_34MainloopSm90TmaGmmaWarpSpecializedILi2ENS5_IJNS4_1CILi1EEESB_SB_EEENS1_35KernelTmaWarpSpecializedCooperativeEEENS5_IJNSA_ILi512EEENSA_ILi96EEENSA_ILi64EEEEEENS_6half_tENS5_IJlSB_lEEESJ_SK_NS4_8TiledMMAINS4_8MMA_AtomIJNS4_4SM904GMMA25MMA_64x96x16_F32F16F16_SSILNSO_5MajorE0ELSQ_0ELNSO_7ScaleInE1ELSR_1EEEEEENS4_6LayoutINS5_IJNSA_ILi2EEESB_SB_EEENS5_IJSB_NSA_ILi0EEESX_EEEEENS5_IJNS4_10UnderscoreES10_S10_EEEEENS4_13SM90_TMA_LOADENS4_14ComposedLayoutINS4_7SwizzleILi3ELi4ELi3EEENS4_18smem_ptr_flag_bitsILi16EEENSU_INS5_IJNSA_ILi8EEESH_EEENS5_IJSH_SB_EEEEEEEvNS4_8identityES13_S1D_vS1E_EENS_8epilogue10collective6detail29Sm90TmaWarpSpecializedAdapterINS1H_15DefaultEpilogueISJ_SK_SK_NS1G_6thread17LinearCombinationISJ_Li1EffLNS1L_9ScaleType4KindE0ELNS_15FloatRoundStyleE2ESJ_EENS1_15EpilogueDefaultEEEEEvvEEEEvNT_6ParamsE)
	.align		4
        /*000c*/ 	.word	index@(__assertfail)
	.align		4
        /*0010*/ 	.word	0x00000000
	.align		4
        /*0014*/ 	.word	0xfffffffe
	.align		4
        /*0018*/ 	.word	0x00000000
	.align		4
        /*001c*/ 	.word	0xfffffffd
	.align		4
        /*0020*/ 	.word	0x00000000
	.align		4
        /*0024*/ 	.word	0xfffffffc


//--------------------- .nv.constant4             --------------------------
	.section	.nv.constant4,"a",@progbits
	.align	8
	.align		8
.nv.constant4:
        /*0000*/ 	.dword	__assertfail
	.align		8
        /*0008*/ 	.dword	__unnamed_1
	.align		8
        /*0010*/ 	.dword	_ZN40_INTERNAL_a8e724ad_4_k_cu_f9287e2c_122144cuda3std3__45__cpo5beginE
	.align		8
        /*0018*/ 	.dword	_ZN40_INTERNAL_a8e724ad_4_k_cu_f9287e2c_122144cuda3std3__45__cpo3endE
	.align		8
        /*0020*/ 	.dword	_ZN40_INTERNAL_a8e724ad_4_k_cu_f9287e2c_122144cuda3std3__45__cpo6cbeginE
	.align		8
        /*0028*/ 	.dword	_ZN40_INTERNAL_a8e724ad_4_k_cu_f9287e2c_122144cuda3std3__45__cpo4cendE
	.align		8
        /*0030*/ 	.dword	_ZN40_INTERNAL_a8e724ad_4_k_cu_f9287e2c_122144cuda3std3__442_GLOBAL__N__a8e724ad_4_k_cu_f9287e2c_122146ignoreE
	.align		8
        /*0038*/ 	.dword	_ZN40_INTERNAL_a8e724ad_4_k_cu_f9287e2c_122144cuda3std3__419piecewise_constructE
	.align		8
        /*0040*/ 	.dword	_ZN40_INTERNAL_a8e724ad_4_k_cu_f9287e2c_122144cuda3std3__48in_placeE
	.align		8
        /*0048*/ 	.dword	_ZN40_INTERNAL_a8e724ad_4_k_cu_f9287e2c_122144cuda3std6ranges3__45__cpo4swapE
	.align		8
        /*0050*/ 	.dword	_ZN40_INTERNAL_a8e724ad_4_k_cu_f9287e2c_122144cuda3std6ranges3__45__cpo9iter_moveE
	.align		8
        /*0058*/ 	.dword	_ZN40_INTERNAL_a8e724ad_4_k_cu_f9287e2c_122144cute7productE
	.align		8
        /*0060*/ 	.dword	_ZN40_INTERNAL_a8e724ad_4_k_cu_f9287e2c_122144cute1_E
	.align		8
        /*0068*/ 	.dword	$str$22
	.align		8
        /*0070*/ 	.dword	$str$23


//--------------------- .text._ZN7cutlass13device_kernelINS_4gemm6kernel13GemmUniversalIN4cute5tupleIJiiiiEEENS1_10collective13CollectiveMmaINS1_34MainloopSm90TmaGmmaWarpSpecializedILi2ENS5_IJNS4_1CILi1EEESB_SB_EEENS1_35KernelTmaWarpSpecializedCooperativeEEENS5_IJNSA_ILi512EEENSA_ILi96EEENSA_ILi64EEEEEENS_6half_tENS5_IJlSB_lEEESJ_SK_NS4_8TiledMMAINS4_8MMA_AtomIJNS4_4SM904GMMA25MMA_64x96x16_F32F16F16_SSILNSO_5MajorE0ELSQ_0ELNSO_7ScaleInE1ELSR_1EEEEEENS4_6LayoutINS5_IJNSA_ILi2EEESB_SB_EEENS5_IJSB_NSA_ILi0EEESX_EEEEENS5_IJNS4_10UnderscoreES10_S10_EEEEENS4_13SM90_TMA_LOADENS4_14ComposedLayoutINS4_7SwizzleILi3ELi4ELi3EEENS4_18smem_ptr_flag_bitsILi16EEENSU_INS5_IJNSA_ILi8EEESH_EEENS5_IJSH_SB_EEEEEEEvNS4_8identityES13_S1D_vS1E_EENS_8epilogue10collective6detail29Sm90TmaWarpSpecializedAdapterINS1H_15DefaultEpilogueISJ_SK_SK_NS1G_6thread17LinearCombinationISJ_Li1EffLNS1L_9ScaleType4KindE0ELNS_15FloatRoundStyleE2ESJ_EENS1_15EpilogueDefaultEEEEEvvEEEEvNT_6ParamsE --------------------------
	.section	.text._ZN7cutlass13device_kernelINS_4gemm6kernel13GemmUniversalIN4cute5tupleIJiiiiEEENS1_10collective13CollectiveMmaINS1_34MainloopSm90TmaGmmaWarpSpecializedILi2ENS5_IJNS4_1CILi1EEESB_SB_EEENS1_35KernelTmaWarpSpecializedCooperativeEEENS5_IJNSA_ILi512EEENSA_ILi96EEENSA_ILi64EEEEEENS_6half_tENS5_IJlSB_lEEESJ_SK_NS4_8TiledMMAINS4_8MMA_AtomIJNS4_4SM904GMMA25MMA_64x96x16_F32F16F16_SSILNSO_5MajorE0ELSQ_0ELNSO_7ScaleInE1ELSR_1EEEEEENS4_6LayoutINS5_IJNSA_ILi2EEESB_SB_EEENS5_IJSB_NSA_ILi0EEESX_EEEEENS5_IJNS4_10UnderscoreES10_S10_EEEEENS4_13SM90_TMA_LOADENS4_14ComposedLayoutINS4_7SwizzleILi3ELi4ELi3EEENS4_18smem_ptr_flag_bitsILi16EEENSU_INS5_IJNSA_ILi8EEESH_EEENS5_IJSH_SB_EEEEEEEvNS4_8identityES13_S1D_vS1E_EENS_8epilogue10collective6detail29Sm90TmaWarpSpecializedAdapterINS1H_15DefaultEpilogueISJ_SK_SK_NS1G_6thread17LinearCombinationISJ_Li1EffLNS1L_9ScaleType4KindE0ELNS_15FloatRoundStyleE2ESJ_EENS1_15EpilogueDefaultEEEEEvvEEEEvNT_6ParamsE,"ax",@progbits
	.align	128
.text._ZN7cutlass13device_kernelINS_4gemm6kernel13GemmUniversalIN4cute5tupleIJiiiiEEENS1_10collective13CollectiveMmaINS1_34MainloopSm90TmaGmmaWarpSpecializedILi2ENS5_IJNS4_1CILi1EEESB_SB_EEENS1_35KernelTmaWarpSpecializedCooperativeEEENS5_IJNSA_ILi512EEENSA_ILi96EEENSA_ILi64EEEEEENS_6half_tENS5_IJlSB_lEEESJ_SK_NS4_8TiledMMAINS4_8MMA_AtomIJNS4_4SM904GMMA25MMA_64x96x16_F32F16F16_SSILNSO_5MajorE0ELSQ_0ELNSO_7ScaleInE1ELSR_1EEEEEENS4_6LayoutINS5_IJNSA_ILi2EEESB_SB_EEENS5_IJSB_NSA_ILi0EEESX_EEEEENS5_IJNS4_10UnderscoreES10_S10_EEEEENS4_13SM90_TMA_LOADENS4_14ComposedLayoutINS4_7SwizzleILi3ELi4ELi3EEENS4_18smem_ptr_flag_bitsILi16EEENSU_INS5_IJNSA_ILi8EEESH_EEENS5_IJSH_SB_EEEEEEEvNS4_8identityES13_S1D_vS1E_EENS_8epilogue10collective6detail29Sm90TmaWarpSpecializedAdapterINS1H_15DefaultEpilogueISJ_SK_SK_NS1G_6thread17LinearCombinationISJ_Li1EffLNS1L_9ScaleType4KindE0ELNS_15FloatRoundStyleE2ESJ_EENS1_15EpilogueDefaultEEEEEvvEEEEvNT_6ParamsE:
        .type           _ZN7cutlass13device_kernelINS_4gemm6kernel13GemmUniversalIN4cute5tupleIJiiiiEEENS1_10collective13CollectiveMmaINS1_34MainloopSm90TmaGmmaWarpSpecializedILi2ENS5_IJNS4_1CILi1EEESB_SB_EEENS1_35KernelTmaWarpSpecializedCooperativeEEENS5_IJNSA_ILi512EEENSA_ILi96EEENSA_ILi64EEEEEENS_6half_tENS5_IJlSB_lEEESJ_SK_NS4_8TiledMMAINS4_8MMA_AtomIJNS4_4SM904GMMA25MMA_64x96x16_F32F16F16_SSILNSO_5MajorE0ELSQ_0ELNSO_7ScaleInE1ELSR_1EEEEEENS4_6LayoutINS5_IJNSA_ILi2EEESB_SB_EEENS5_IJSB_NSA_ILi0EEESX_EEEEENS5_IJNS4_10UnderscoreES10_S10_EEEEENS4_13SM90_TMA_LOADENS4_14ComposedLayoutINS4_7SwizzleILi3ELi4ELi3EEENS4_18smem_ptr_flag_bitsILi16EEENSU_INS5_IJNSA_ILi8EEESH_EEENS5_IJSH_SB_EEEEEEEvNS4_8identityES13_S1D_vS1E_EENS_8epilogue10collective6detail29Sm90TmaWarpSpecializedAdapterINS1H_15DefaultEpilogueISJ_SK_SK_NS1G_6thread17LinearCombinationISJ_Li1EffLNS1L_9ScaleType4KindE0ELNS_15FloatRoundStyleE2ESJ_EENS1_15EpilogueDefaultEEEEEvvEEEEvNT_6ParamsE,@function
        .size           _ZN7cutlass13device_kernelINS_4gemm6kernel13GemmUniversalIN4cute5tupleIJiiiiEEENS1_10collective13CollectiveMmaINS1_34MainloopSm90TmaGmmaWarpSpecializedILi2ENS5_IJNS4_1CILi1EEESB_SB_EEENS1_35KernelTmaWarpSpecializedCooperativeEEENS5_IJNSA_ILi512EEENSA_ILi96EEENSA_ILi64EEEEEENS_6half_tENS5_IJlSB_lEEESJ_SK_NS4_8TiledMMAINS4_8MMA_AtomIJNS4_4SM904GMMA25MMA_64x96x16_F32F16F16_SSILNSO_5MajorE0ELSQ_0ELNSO_7ScaleInE1ELSR_1EEEEEENS4_6LayoutINS5_IJNSA_ILi2EEESB_SB_EEENS5_IJSB_NSA_ILi0EEESX_EEEEENS5_IJNS4_10UnderscoreES10_S10_EEEEENS4_13SM90_TMA_LOADENS4_14ComposedLayoutINS4_7SwizzleILi3ELi4ELi3EEENS4_18smem_ptr_flag_bitsILi16EEENSU_INS5_IJNSA_ILi8EEESH_EEENS5_IJSH_SB_EEEEEEEvNS4_8identityES13_S1D_vS1E_EENS_8epilogue10collective6detail29Sm90TmaWarpSpecializedAdapterINS1H_15DefaultEpilogueISJ_SK_SK_NS1G_6thread17LinearCombinationISJ_Li1EffLNS1L_9ScaleType4KindE0ELNS_15FloatRoundStyleE2ESJ_EENS1_15EpilogueDefaultEEEEEvvEEEEvNT_6ParamsE,(.L_x_440 - _ZN7cutlass13device_kernelINS_4gemm6kernel13GemmUniversalIN4cute5tupleIJiiiiEEENS1_10collective13CollectiveMmaINS1_34MainloopSm90TmaGmmaWarpSpecializedILi2ENS5_IJNS4_1CILi1EEESB_SB_EEENS1_35KernelTmaWarpSpecializedCooperativeEEENS5_IJNSA_ILi512EEENSA_ILi96EEENSA_ILi64EEEEEENS_6half_tENS5_IJlSB_lEEESJ_SK_NS4_8TiledMMAINS4_8MMA_AtomIJNS4_4SM904GMMA25MMA_64x96x16_F32F16F16_SSILNSO_5MajorE0ELSQ_0ELNSO_7ScaleInE1ELSR_1EEEEEENS4_6LayoutINS5_IJNSA_ILi2EEESB_SB_EEENS5_IJSB_NSA_ILi0EEESX_EEEEENS5_IJNS4_10UnderscoreES10_S10_EEEEENS4_13SM90_TMA_LOADENS4_14ComposedLayoutINS4_7SwizzleILi3ELi4ELi3EEENS4_18smem_ptr_flag_bitsILi16EEENSU_INS5_IJNSA_ILi8EEESH_EEENS5_IJSH_SB_EEEEEEEvNS4_8identityES13_S1D_vS1E_EENS_8epilogue10collective6detail29Sm90TmaWarpSpecializedAdapterINS1H_15DefaultEpilogueISJ_SK_SK_NS1G_6thread17LinearCombinationISJ_Li1EffLNS1L_9ScaleType4KindE0ELNS_15FloatRoundStyleE2ESJ_EENS1_15EpilogueDefaultEEEEEvvEEEEvNT_6ParamsE)
        .other          _ZN7cutlass13device_kernelINS_4gemm6kernel13GemmUniversalIN4cute5tupleIJiiiiEEENS1_10collective13CollectiveMmaINS1_34MainloopSm90TmaGmmaWarpSpecializedILi2ENS5_IJNS4_1CILi1EEESB_SB_EEENS1_35KernelTmaWarpSpecializedCooperativeEEENS5_IJNSA_ILi512EEENSA_ILi96EEENSA_ILi64EEEEEENS_6half_tENS5_IJlSB_lEEESJ_SK_NS4_8TiledMMAINS4_8MMA_AtomIJNS4_4SM904GMMA25MMA_64x96x16_F32F16F16_SSILNSO_5MajorE0ELSQ_0ELNSO_7ScaleInE1ELSR_1EEEEEENS4_6LayoutINS5_IJNSA_ILi2EEESB_SB_EEENS5_IJSB_NSA_ILi0EEESX_EEEEENS5_IJNS4_10UnderscoreES10_S10_EEEEENS4_13SM90_TMA_LOADENS4_14ComposedLayoutINS4_7SwizzleILi3ELi4ELi3EEENS4_18smem_ptr_flag_bitsILi16EEENSU_INS5_IJNSA_ILi8EEESH_EEENS5_IJSH_SB_EEEEEEEvNS4_8identityES13_S1D_vS1E_EENS_8epilogue10collective6detail29Sm90TmaWarpSpecializedAdapterINS1H_15DefaultEpilogueISJ_SK_SK_NS1G_6thread17LinearCombinationISJ_Li1EffLNS1L_9ScaleType4KindE0ELNS_15FloatRoundStyleE2ESJ_EENS1_15EpilogueDefaultEEEEEvvEEEEvNT_6ParamsE,@"STO_CUDA_ENTRY STV_DEFAULT"
_ZN7cutlass13device_kernelINS_4gemm6kernel13GemmUniversalIN4cute5tupleIJiiiiEEENS1_10collective13CollectiveMmaINS1_34MainloopSm90TmaGmmaWarpSpecializedILi2ENS5_IJNS4_1CILi1EEESB_SB_EEENS1_35KernelTmaWarpSpecializedCooperativeEEENS5_IJNSA_ILi512EEENSA_ILi96EEENSA_ILi64EEEEEENS_6half_tENS5_IJlSB_lEEESJ_SK_NS4_8TiledMMAINS4_8MMA_AtomIJNS4_4SM904GMMA25MMA_64x96x16_F32F16F16_SSILNSO_5MajorE0ELSQ_0ELNSO_7ScaleInE1ELSR_1EEEEEENS4_6LayoutINS5_IJNSA_ILi2EEESB_SB_EEENS5_IJSB_NSA_ILi0EEESX_EEEEENS5_IJNS4_10UnderscoreES10_S10_EEEEENS4_13SM90_TMA_LOADENS4_14ComposedLayoutINS4_7SwizzleILi3ELi4ELi3EEENS4_18smem_ptr_flag_bitsILi16EEENSU_INS5_IJNSA_ILi8EEESH_EEENS5_IJSH_SB_EEEEEEEvNS4_8identityES13_S1D_vS1E_EENS_8epilogue10collective6detail29Sm90TmaWarpSpecializedAdapterINS1H_15DefaultEpilogueISJ_SK_SK_NS1G_6thread17LinearCombinationISJ_Li1EffLNS1L_9ScaleType4KindE0ELNS_15FloatRoundStyleE2ESJ_EENS1_15EpilogueDefaultEEEEEvvEEEEvNT_6ParamsE:
[----:B------:R-:W0:Y:S01]  /*0000*/  LDC R1, c[0x0][0x28] ;  /* 0x00000a00ff017b82 */ /* 0x000e220000000800 */
[----:B------:R-:W1:Y:S01]  /*0010*/  S2R R2, SR_TID.X ;  /* 0x0000000000027919 */ /* 0x000e620000002100 */
[----:B------:R-:W-:Y:S01]  /*0020*/  ELECT P0, URZ, PT ;  /* 0x00000000003f782f */ /* 0x000fe20003800000 */
[----:B------:R-:W-:Y:S01]  /*0030*/  BSSY B0, `(.L_x_0) ;  /* 0x0000015000007945 */ /* 0x000fe20003800000 */
[--C-:B-1----:R-:W-:Y:S02]  /*0040*/  SHF.R.U32.HI R0, RZ, 0x5, R2.reuse ;  /* 0x00000005ff007819 */ /* 0x102fe40000011602 */
[----:B------:R-:W-:-:S03]  /*0050*/  SHF.R.U32.HI R18, RZ, 0x7, R2 ;  /* 0x00000007ff127819 */ /* 0x000fc60000011602 */
[----:B------:R-:W1:Y:S04]  /*0060*/  SHFL.IDX PT, R4, R0, RZ, 0x1f ;  /* 0x00001fff00047589 */ /* 0x000e6800000e0000 */
[----:B------:R-:W2:Y:S01]  /*0070*/  SHFL.IDX PT, R3, R18, RZ, 0x1f ;  /* 0x00001fff12037589 */ /* 0x000ea200000e0000 */
[----:B-1----:R-:W-:Y:S02]  /*0080*/  R2UR UR10, R4 ;  /* 0x00000000040a72ca */ /* 0x002fe400000e0000 */
[----:B--2---:R-:W-:-:S11]  /*0090*/  R2UR UR5, R3 ;  /* 0x00000000030572ca */ /* 0x004fd600000e0000 */
[----:B------:R-:W-:Y:S02]  /*00a0*/  USHF.R.S32.HI UR4, URZ, 0x1f, UR10 ;  /* 0x0000001f3f047899 */ /* 0x000fe4000801140a */
[----:B------:R-:W-:Y:S02]  /*00b0*/  ISETP.NE.OR P0, PT, RZ, UR10, !P0 ;  /* 0x0000000aff007c0c */ /* 0x000fe4000c705670 */
[----:B------:R-:W-:-:S04]  /*00c0*/  ULEA.HI UR4, UR4, UR10, URZ, 0x2 ;  /* 0x0000000a04047291 */ /* 0x000fc8000f8f103f */
[----:B------:R-:W-:-:S04]  /*00d0*/  ULOP3.LUT UR4, UR4, 0xfffffffc, URZ, 0xc0, !UPT ;  /* 0xfffffffc04047892 */ /* 0x000fc8000f8ec03f */
[----:B------:R-:W-:-:S03]  /*00e0*/  UIADD3 UR10, UR10, -UR4, URZ ;  /* 0x800000040a0a7290 */ /* 0x000fc6000fffe03f */
[----:B0-----:R-:W-:Y:S09]  /*00f0*/  @P0 BRA `(.L_x_1) ;  /* 0x0000000000200947 */ /* 0x001ff20003800000 */
[----:B------:R-:W-:Y:S02]  /*0100*/  ULDC.64 UR6, c[0x0][0x198] ;  /* 0x0000660000067ab9 */ /* 0x000fe40000000a00 */
[----:B------:R-:W-:Y:S02]  /*0110*/  UIADD3 UR8, UP0, UR6, 0xf0, URZ ;  /* 0x000000f006087890 */ /* 0x000fe4000ff1e03f */
[----:B------:R-:W-:Y:S02]  /*0120*/  UIADD3 UR6, UP1, UR6, 0x1f0, URZ ;  /* 0x000001f006067890 */ /* 0x000fe4000ff3e03f */
[----:B------:R-:W-:Y:S02]  /*0130*/  UIADD3.X UR9, URZ, UR7, URZ, UP0, !UPT ;  /* 0x000000073f097290 */ /* 0x000fe400087fe43f */
[----:B------:R-:W-:-:S07]  /*0140*/  UIADD3.X UR7, URZ, UR7, URZ, UP1, !UPT ;  /* 0x000000073f077290 */ /* 0x000fce0008ffe43f */
[----:B------:R0:W-:Y:S02]  /*0150*/  UTMACCTL.PF [UR8] ;  /* 0x00000000080079b9 */ /* 0x0001e40008040000 */
[----:B------:R0:W-:Y:S02]  /*0160*/  UTMACCTL.PF [UR6] ;  /* 0x00000000060079b9 */ /* 0x0001e40008040000 */
[----:B0-----:R-:W-:Y:S01]  /*0170*/  NOP ;  /* 0x0000000000007918 */ /* 0x001fe20000000000 */
.L_x_1:
[----:B------:R-:W-:Y:S05]  /*0180*/  BSYNC B0 ;  /* 0x0000000000007941 */ /* 0x000fea0003800000 */
.L_x_0:
[----:B------:R-:W0:Y:S01]  /*0190*/  SHFL.IDX PT, R3, R0, RZ, 0x1f ;  /* 0x00001fff00037589 */ /* 0x000e2200000e0000 */
[----:B------:R-:W-:Y:S01]  /*01a0*/  UISETP.NE.AND UP0, UPT, UR10, 0x3, UPT ;  /* 0x000000030a00788c */ /* 0x000fe2000bf05270 */
[----:B------:R-:W-:Y:S01]  /*01b0*/  ISETP.NE.AND P1, PT, RZ, UR5, PT ;  /* 0x00000005ff007c0c */ /* 0x000fe2000bf25270 */
[----:B------:R-:W-:Y:S02]  /*01c0*/  UIADD3 UR18, UR5, -0x1, URZ ;  /* 0xffffffff05127890 */ /* 0x000fe4000fffe03f */
[----:B------:R-:W-:Y:S02]  /*01d0*/  UISETP.EQ.OR UP0, UPT, UR10, URZ, !UP0 ;  /* 0x0000003f0a00728c */ /* 0x000fe4000c702670 */
[----:B------:R-:W-:Y:S02]  /*01e0*/  UISETP.GE.U32.AND UP1, UPT, UR18, 0x2, UPT ;  /* 0x000000021200788c */ /* 0x000fe4000bf26070 */
[----:B------:R-:W-:-:S04]  /*01f0*/  UISETP.EQ.AND UP0, UPT, UR5, URZ, UP0 ;  /* 0x0000003f0500728c */ /* 0x000fc80008702270 */
[----:B------:R-:W-:-:S04]  /*0200*/  USEL UR38, URZ, 0x1, !UP0 ;  /* 0x000000013f267887 */ /* 0x000fc8000c000000 */
[----:B------:R-:W-:Y:S01]  /*0210*/  USEL UR38, UR38, 0x2, UP1 ;  /* 0x0000000226267887 */ /* 0x000fe20008800000 */
[----:B0-----:R-:W-:-:S13]  /*0220*/  ISETP.NE.AND P0, PT, R3, RZ, PT ;  /* 0x000000ff0300720c */ /* 0x001fda0003f05270 */
[----:B------:R-:W-:Y:S05]  /*0230*/  @P0 BRA `(.L_x_2) ;  /* 0x0000000000480947 */ /* 0x000fea0003800000 */
[----:B------:R-:W0:Y:S01]  /*0240*/  S2UR UR8, SR_CgaCtaId ;  /* 0x00000000000879c3 */ /* 0x000e220000008800 */
[----:B------:R-:W-:Y:S01]  /*0250*/  UMOV UR4, 0x400 ;  /* 0x0000040000047882 */ /* 0x000fe20000000000 */
[----:B------:R-:W-:Y:S01]  /*0260*/  UMOV UR5, 0x1 ;  /* 0x0000000100057882 */ /* 0x000fe20000000000 */
[----:B------:R-:W-:Y:S01]  /*0270*/  UMOV UR6, 0x100 ;  /* 0x0000010000067882 */ /* 0x000fe20000000000 */
[----:B------:R-:W-:Y:S01]  /*0280*/  ELECT P0, URZ, PT ;  /* 0x00000000003f782f */ /* 0x000fe20003800000 */
[----:B------:R-:W-:-:S04]  /*0290*/  UIADD3 UR6, -UR6, 0x100000, URZ ;  /* 0x0010000006067890 */ /* 0x000fc8000fffe13f */
[----:B------:R-:W-:Y:S02]  /*02a0*/  USHF.L.U32 UR7, UR6, 0xb, URZ ;  /* 0x0000000b06077899 */ /* 0x000fe4000800063f */
[----:B------:R-:W-:Y:S02]  /*02b0*/  USHF.L.U32 UR6, UR6, 0x1, URZ ;  /* 0x0000000106067899 */ /* 0x000fe4000800063f */
[----:B0-----:R-:W-:Y:S02]  /*02c0*/  ULEA UR8, UR8, UR4, 0x18 ;  /* 0x0000000408087291 */ /* 0x001fe4000f8ec03f */
[----:B------:R-:W-:-:S04]  /*02d0*/  UIADD3 UR4, -UR5, 0x100000, URZ ;  /* 0x0010000005047890 */ /* 0x000fc8000fffe13f */
[----:B------:R-:W-:Y:S02]  /*02e0*/  USHF.L.U32 UR5, UR4, 0xb, URZ ;  /* 0x0000000b04057899 */ /* 0x000fe4000800063f */
[----:B------:R-:W-:Y:S01]  /*02f0*/  USHF.L.U32 UR4, UR4, 0x1, URZ ;  /* 0x0000000104047899 */ /* 0x000fe2000800063f */
[----:B------:R-:W0:Y:S11]  /*0300*/  FENCE.VIEW.ASYNC.S ;  /* 0x00000000000073c6 */ /* 0x000e360000000000 */
[----:B0-----:R0:W1:Y:S01]  /*0310*/  SYNCS.EXCH.64 URZ, [UR8], UR4 ;  /* 0x00000004083f75b2 */ /* 0x0010620008000100 */
[----:B------:R0:W2:Y:S01]  /*0320*/  SYNCS.EXCH.64 URZ, [UR8+0x10], UR6 ;  /* 0x00001006083f75b2 */ /* 0x0000a20008000100 */
[----:B------:R0:W3:Y:S01]  /*0330*/  SYNCS.EXCH.64 URZ, [UR8+0x8], UR4 ;  /* 0x00000804083f75b2 */ /* 0x0000e20008000100 */
[----:B------:R0:W4:Y:S01]  /*0340*/  SYNCS.EXCH.64 URZ, [UR8+0x18], UR6 ;  /* 0x00001806083f75b2 */ /* 0x0001220008000100 */
[----:B------:R-:W-:Y:S01]  /*0350*/  NOP ;  /* 0x0000000000007918 */ /* 0x000fe20000000000 */
.L_x_2:
[----:B------:R-:W5:Y:S01]  /*0360*/  SHFL.IDX PT, R0, R0, RZ, 0x1f ;  /* 0x00001fff00007589 */ /* 0x000f6200000e0000 */
[----:B------:R-:W-:Y:S01]  /*0370*/  ELECT P0, URZ, PT ;  /* 0x00000000003f782f */ /* 0x000fe20003800000 */
[----:B------:R-:W1:Y:S01]  /*0380*/  S2UR UR17, SR_CTAID.Y ;  /* 0x00000000001179c3 */ /* 0x000e620000002600 */
[----:B0-----:R-:W-:Y:S01]  /*0390*/  ULDC UR5, c[0x0][0x65c] ;  /* 0x0001970000057ab9 */ /* 0x001fe20000000800 */
[----:B------:R-:W-:Y:S01]  /*03a0*/  UMOV UR12, 0x20 ;  /* 0x00000020000c7882 */ /* 0x000fe20000000000 */
[----:B------:R-:W-:Y:S01]  /*03b0*/  UISETP.NE.AND UP2, UPT, UR5, 0x1, UPT ;  /* 0x000000010500788c */ /* 0x000fe2000bf45270 */
[----:B------:R-:W-:Y:S01]  /*03c0*/  NOP ;  /* 0x0000000000007918 */ /* 0x000fe20000000000 */
[----:B------:R-:W-:Y:S02]  /*03d0*/  NOP ;  /* 0x0000000000007918 */ /* 0x000fe40000000000 */
[----:B------:R-:W-:Y:S01]  /*03e0*/  UP2UR UR39, UPR, URZ, 0x4 ;  /* 0x000000043f277883 */ /* 0x000fe20008000000 */
[----:B------:R-:W0:Y:S01]  /*03f0*/  S2UR UR4, SR_CTAID.X ;  /* 0x00000000000479c3 */ /* 0x000e220000002500 */
[----:B------:R-:W-:-:S02]  /*0400*/  PLOP3.LUT P2, PT, PT, PT, UP2, 0x80, 0x0 ;  /* 0x000000000000781c */ /* 0x000fc40003f4f028 */
[----:B------:R-:W-:Y:S02]  /*0410*/  PLOP3.LUT P3, PT, PT, PT, UP2, 0x80, 0x0 ;  /* 0x000000000000781c */ /* 0x000fe40003f6f028 */
[----:B------:R-:W-:Y:S01]  /*0420*/  PLOP3.LUT P4, PT, PT, PT, UP2, 0x80, 0x0 ;  /* 0x000000000000781c */ /* 0x000fe20003f8f028 */
[----:B------:R-:W-:Y:S01]  /*0430*/  @UP2 ULDC UR14, c[0x0][0x10] ;  /* 0x00000400000e2ab9 */ /* 0x000fe20000000800 */
[----:B------:R-:W-:Y:S01]  /*0440*/  @UP2 UMOV UR9, URZ ;  /* 0x0000003f00092c82 */ /* 0x000fe20008000000 */
[----:B------:R-:W-:Y:S01]  /*0450*/  @!UP2 ULDC UR11, c[0x0][0xc] ;  /* 0x00000300000baab9 */ /* 0x000fe20000000800 */
[----:B-----5:R-:W-:Y:S01]  /*0460*/  ISETP.NE.OR P0, PT, R0, RZ, !P0 ;  /* 0x000000ff0000720c */ /* 0x020fe20004705670 */
[----:B-1----:R-:W-:Y:S02]  /*0470*/  @UP2 UMOV UR7, UR17 ;  /* 0x0000001100072c82 */ /* 0x002fe40008000000 */
[----:B------:R-:W-:Y:S01]  /*0480*/  @UP2 UMOV UR8, UR7 ;  /* 0x0000000700082c82 */ /* 0x000fe20008000000 */
[----:B------:R-:W-:Y:S01]  /*0490*/  @!UP2 UMOV UR7, UR17 ;  /* 0x000000110007ac82 */ /* 0x000fe20008000000 */
[----:B0-----:R-:W-:-:S08]  /*04a0*/  @UP2 UIMAD.WIDE.U32 UR14, UR4, UR14, UR8 ;  /* 0x0000000e040e22a5 */ /* 0x001fd0000f8e0008 */
[----:B------:R-:W-:Y:S01]  /*04b0*/  VOTEU.ALL UP0, P0 ;  /* 0x00000000003f7886 */ /* 0x000fe20000000000 */
[----:B------:R-:W-:Y:S01]  /*04c0*/  VOTEU.ALL UP1, P0 ;  /* 0x00000000003f7886 */ /* 0x000fe20000020000 */
[----:B------:R-:W-:-:S03]  /*04d0*/  IMAD.U32 R17, RZ, RZ, UR15 ;  /* 0x0000000fff117e24 */ /* 0x000fc6000f8e00ff */
[----:B------:R-:W0:Y:S01]  /*04e0*/  @!UP0 S2UR UR6, SR_CgaCtaId ;  /* 0x00000000000689c3 */ /* 0x000e220000008800 */
[----:B------:R-:W-:Y:S01]  /*04f0*/  @!UP0 UMOV UR5, 0x400 ;  /* 0x0000040000058882 */ /* 0x000fe20000000000 */
[----:B------:R-:W-:-:S04]  /*0500*/  @!UP0 UIADD3 UR12, -UR12, 0x100000, URZ ;  /* 0x001000000c0c8890 */ /* 0x000fc8000fffe13f */
[----:B------:R-:W-:Y:S02]  /*0510*/  @!UP0 USHF.L.U32 UR13, UR12, 0xb, URZ ;  /* 0x0000000b0c0d8899 */ /* 0x000fe4000800063f */
[----:B------:R-:W-:Y:S01]  /*0520*/  @!UP0 USHF.L.U32 UR12, UR12, 0x1, URZ ;  /* 0x000000010c0c8899 */ /* 0x000fe2000800063f */
[----:B------:R-:W-:Y:S01]  /*0530*/  IMAD.U32 R16, RZ, RZ, UR14 ;  /* 0x0000000eff107e24 */ /* 0x000fe2000f8e00ff */
[----:B0-----:R-:W-:Y:S01]  /*0540*/  @!UP0 ULEA UR16, UR6, UR5, 0x18 ;  /* 0x0000000506108291 */ /* 0x001fe2000f8ec03f */
[----:B------:R-:W-:Y:S02]  /*0550*/  VOTEU.ALL UP0, P0 ;  /* 0x00000000003f7886 */ /* 0x000fe40000000000 */
[----:B------:R-:W-:Y:S01]  /*0560*/  UMOV UR5, URZ ;  /* 0x0000003f00057c82 */ /* 0x000fe20008000000 */
[----:B------:R-:W-:Y:S01]  /*0570*/  @UP2 UMOV UR6, URZ ;  /* 0x0000003f00062c82 */ /* 0x000fe20008000000 */
[----:B------:R-:W-:Y:S01]  /*0580*/  @!UP2 UIMAD.WIDE.U32 UR8, UR11, UR7, UR4 ;  /* 0x000000070b08a2a5 */ /* 0x000fe2000f8e0004 */
[----:B------:R-:W-:Y:S01]  /*0590*/  PLOP3.LUT P0, PT, PT, PT, UP2, 0x80, 0x0 ;  /* 0x000000000000781c */ /* 0x000fe20003f0f028 */
[----:B------:R-:W-:-:S04]  /*05a0*/  @UP2 UIADD3 UR6, UR15, UR6, URZ ;  /* 0x000000060f062290 */ /* 0x000fc8000fffe03f */
[----:B------:R-:W-:Y:S01]  /*05b0*/  MOV R7, UR9 ;  /* 0x0000000900077c02 */ /* 0x000fe20008000f00 */
[----:B------:R-:W0:Y:S02]  /*05c0*/  FENCE.VIEW.ASYNC.S ;  /* 0x00000000000073c6 */ /* 0x000e240000000000 */
[----:B0-----:R0:W2:Y:S01]  /*05d0*/  @!UP0 SYNCS.EXCH.64 URZ, [UR16+0x30], UR12 ;  /* 0x0000300c103f85b2 */ /* 0x0010a20008000100 */
[----:B------:R-:W-:Y:S02]  /*05e0*/  IMAD.U32 R4, RZ, RZ, UR8 ;  /* 0x00000008ff047e24 */ /* 0x000fe4000f8e00ff */
[----:B------:R-:W-:Y:S02]  /*05f0*/  @P2 IMAD.U32 R17, RZ, RZ, UR6 ;  /* 0x00000006ff112e24 */ /* 0x000fe4000f8e00ff */
[----:B------:R-:W-:Y:S02]  /*0600*/  IMAD.U32 R5, RZ, RZ, UR9 ;  /* 0x00000009ff057e24 */ /* 0x000fe4000f8e00ff */
[----:B------:R-:W-:-:S02]  /*0610*/  IMAD.U32 R6, RZ, RZ, UR8 ;  /* 0x00000008ff067e24 */ /* 0x000fc4000f8e00ff */
[----:B------:R-:W-:Y:S02]  /*0620*/  @!P3 IMAD.MOV.U32 R16, RZ, RZ, R4 ;  /* 0x000000ffff10b224 */ /* 0x000fe400078e0004 */
[----:B------:R-:W-:Y:S01]  /*0630*/  @!P4 IMAD.MOV.U32 R17, RZ, RZ, R7 ;  /* 0x000000ffff11c224 */ /* 0x000fe200078e0007 */
[----:B------:R0:W2:Y:S01]  /*0640*/  @!UP1 SYNCS.EXCH.64 URZ, [UR16+0x38], UR12 ;  /* 0x0000380c103f95b2 */ /* 0x0000a20008000100 */
[----:B------:R-:W-:Y:S01]  /*0650*/  NOP ;  /* 0x0000000000007918 */ /* 0x000fe20000000000 */
[----:B--234-:R-:W-:Y:S06]  /*0660*/  BAR.SYNC.DEFER_BLOCKING 0x0 ;  /* 0x0000000000007b1d */ /* 0x01cfec0000010000 */
[----:B------:R-:W-:Y:S05]  /*0670*/  @!P1 BRA `(.L_x_3) ;  /* 0x000000f0005c9947 */ /* 0x000fea0003800000 */
[----:B------:R-:W-:-:S06]  /*0680*/  UISETP.GT.U32.AND UP0, UPT, UR18, 0x1, UPT ;  /* 0x000000011200788c */ /* 0x000fcc000bf04070 */
[----:B------:R-:W-:-:S13]  /*0690*/  PLOP3.LUT P0, PT, PT, PT, UP0, 0x80, 0x0 ;  /* 0x000000000000781c */ /* 0x000fda0003f0f008 */
[----:B0-----:R-:W-:Y:S05]  /*06a0*/  @P0 EXIT ;  /* 0x000000000000094d */ /* 0x001fea0003800000 */
[----:B------:R-:W-:Y:S01]  /*06b0*/  ULDC.64 UR8, c[0x0][0x650] ;  /* 0x0001940000087ab9 */ /* 0x000fe20000000a00 */
[----:B------:R-:W-:Y:S01]  /*06c0*/  UMOV UR40, 0xffffffff ;  /* 0xffffffff00287882 */ /* 0x000fe20000000000 */
[----:B------:R-:W-:Y:S01]  /*06d0*/  ISETP.GE.U32.AND P0, PT, R16, UR8, PT ;  /* 0x0000000810007c0c */ /* 0x000fe2000bf06070 */
[----:B------:R-:W-:Y:S01]  /*06e0*/  UMOV UR41, 0xffffffff ;  /* 0xffffffff00297882 */ /* 0x000fe20000000000 */
[----:B------:R-:W-:Y:S01]  /*06f0*/  UMOV UR42, 0xffffffff ;  /* 0xffffffff002a7882 */ /* 0x000fe20000000000 */
[----:B------:R-:W-:Y:S02]  /*0700*/  PRMT R0, RZ, 0x7610, R0 ;  /* 0x00007610ff007816 */ /* 0x000fe40000000000 */
[----:B------:R-:W-:-:S13]  /*0710*/  ISETP.GE.U32.AND.EX P0, PT, R17, UR9, PT, P0 ;  /* 0x0000000911007c0c */ /* 0x000fda000bf06100 */
[----:B------:R-:W-:Y:S05]  /*0720*/  @P0 BRA `(.L_x_4) ;  /* 0x0000000400800947 */ /* 0x000fea0003800000 */
[----:B------:R-:W-:Y:S01]  /*0730*/  I2FP.F32.U32 R0, UR4 ;  /* 0x0000000400007c45 */ /* 0x000fe20008201000 */
[----:B------:R-:W-:Y:S01]  /*0740*/  ULDC.64 UR16, c[0x0][0x628] ;  /* 0x00018a0000107ab9 */ /* 0x000fe20000000a00 */
[----:B------:R-:W-:Y:S01]  /*0750*/  ULDC UR6, c[0x0][0x150] ;  /* 0x0000540000067ab9 */ /* 0x000fe20000000800 */
[----:B------:R-:W-:Y:S01]  /*0760*/  ISETP.NE.U32.AND P0, PT, RZ, UR16, PT ;  /* 0x00000010ff007c0c */ /* 0x000fe2000bf05070 */
[----:B------:R-:W-:Y:S01]  /*0770*/  ULDC UR15, c[0x0][0x630] ;  /* 0x00018c00000f7ab9 */ /* 0x000fe20000000800 */
[----:B------:R-:W-:Y:S01]  /*0780*/  FMUL R0, R0, UR6 ;  /* 0x0000000600007c20 */ /* 0x000fe20008400000 */
[----:B------:R-:W-:Y:S01]  /*0790*/  R2UR UR18, R16 ;  /* 0x00000000101272ca */ /* 0x000fe200000e0000 */
[----:B------:R-:W-:Y:S01]  /*07a0*/  ULDC UR20, c[0x0][0x154] ;  /* 0x0000550000147ab9 */ /* 0x000fe20000000800 */
[----:B------:R-:W-:Y:S01]  /*07b0*/  ISETP.NE.AND.EX P0, PT, RZ, UR17, PT, P0 ;  /* 0x00000011ff007c0c */ /* 0x000fe2000bf05300 */
[----:B------:R0:W1:Y:S01]  /*07c0*/  F2I.U32.TRUNC.NTZ R3, R0 ;  /* 0x0000000000037305 */ /* 0x000062000020f000 */
[----:B------:R-:W-:-:S02]  /*07d0*/  R2UR UR19, R17 ;  /* 0x00000000111372ca */ /* 0x000fc400000e0000 */
[----:B------:R-:W-:Y:S02]  /*07e0*/  R2UR UR8, R16 ;  /* 0x00000000100872ca */ /* 0x000fe400000e0000 */
[----:B------:R-:W-:-:S07]  /*07f0*/  R2UR UR9, R17 ;  /* 0x00000000110972ca */ /* 0x000fce00000e0000 */
[----:B0-----:R-:W-:Y:S08]  /*0800*/  @!P0 BRA `(.L_x_5) ;  /* 0x0000000000308947 */ /* 0x001ff00003800000 */
[----:B------:R-:W-:Y:S01]  /*0810*/  R2UR UR8, R16 ;  /* 0x00000000100872ca */ /* 0x000fe200000e0000 */
[----:B------:R-:W-:Y:S01]  /*0820*/  ULDC UR6, c[0x0][0x634] ;  /* 0x00018d0000067ab9 */ /* 0x000fe20000000800 */
[----:B------:R-:W-:-:S11]  /*0830*/  R2UR UR14, R17 ;  /* 0x00000000110e72ca */ /* 0x000fd600000e0000 */
[----:B------:R-:W-:-:S04]  /*0840*/  UIADD3 UR6, UP0, UR8, UR6, URZ ;  /* 0x0000000608067290 */ /* 0x000fc8000ff1e03f */
[----:B------:R-:W-:-:S04]  /*0850*/  UIADD3.X UR14, URZ, UR14, URZ, UP0, !UPT ;  /* 0x0000000e3f0e7290 */ /* 0x000fc800087fe43f */
[----:B------:R-:W-:-:S04]  /*0860*/  UIMAD.WIDE.U32 UR8, UR14, UR16, URZ ;  /* 0x000000100e0872a5 */ /* 0x000fc8000f8e003f */
[----:B------:R-:W-:Y:S02]  /*0870*/  UIMAD.WIDE.U32 UR10, UP0, UR6, UR17, UR8 ;  /* 0x00000011060a72a5 */ /* 0x000fe4000f800008 */
[----:B------:R-:W-:Y:S02]  /*0880*/  UIMAD.WIDE.U32 UR8, UR6, UR16, URZ ;  /* 0x00000010060872a5 */ /* 0x000fe4000f8e003f */
[----:B------:R-:W-:Y:S02]  /*0890*/  UIADD3.X UR13, URZ, URZ, URZ, UP0, !UPT ;  /* 0x0000003f3f0d7290 */ /* 0x000fe400087fe43f */
[----:B------:R-:W-:Y:S01]  /*08a0*/  UIADD3 URZ, UP0, UR9, UR10, URZ ;  /* 0x0000000a093f7290 */ /* 0x000fe2000ff1e03f */
[----:B------:R-:W-:-:S03]  /*08b0*/  UMOV UR12, UR11 ;  /* 0x0000000b000c7c82 */ /* 0x000fc60008000000 */
[----:B------:R-:W-:-:S12]  /*08c0*/  UIMAD.WIDE.U32.X UR8, UR14, UR17, UR12, UP0 ;  /* 0x000000110e0872a5 */ /* 0x000fd800080e040c */
.L_x_5:
[----:B------:R-:W-:Y:S01]  /*08d0*/  USHF.R.U64 UR42, UR8, UR15, UR9 ;  /* 0x0000000f082a7299 */ /* 0x000fe20008001209 */
[----:B------:R-:W-:Y:S01]  /*08e0*/  I2FP.F32.U32 R0, UR7 ;  /* 0x0000000700007c45 */ /* 0x000fe20008201000 */
[----:B------:R-:W-:Y:S01]  /*08f0*/  USHF.R.U32.HI UR5, URZ, UR15, UR9 ;  /* 0x0000000f3f057299 */ /* 0x000fe20008011609 */
[----:B-1----:R-:W-:Y:S01]  /*0900*/  R2UR UR12, R3 ;  /* 0x00000000030c72ca */ /* 0x002fe200000e0000 */
[----:B------:R-:W-:Y:S02]  /*0910*/  UIADD3 UR6, UP0, URZ, -UR42, URZ ;  /* 0x8000002a3f067290 */ /* 0x000fe4000ff1e03f */
[----:B------:R-:W-:Y:S01]  /*0920*/  FMUL R0, R0, UR20 ;  /* 0x0000001400007c20 */ /* 0x000fe20008400000 */
[----:B------:R-:W-:Y:S01]  /*0930*/  ULDC.64 UR8, c[0x0][0x620] ;  /* 0x0001880000087ab9 */ /* 0x000fe20000000a00 */
[----:B------:R-:W-:Y:S01]  /*0940*/  UIADD3.X UR5, URZ, ~UR5, URZ, UP0, !UPT ;  /* 0x800000053f057290 */ /* 0x000fe200087fe43f */
[----:B------:R-:W-:Y:S01]  /*0950*/  UMOV UR10, UR18 ;  /* 0x00000012000a7c82 */ /* 0x000fe20008000000 */
[----:B------:R-:W-:-:S02]  /*0960*/  UMOV UR11, UR19 ;  /* 0x00000013000b7c82 */ /* 0x000fc40008000000 */
[----:B------:R-:W-:Y:S01]  /*0970*/  UIMAD UR5, UR5, UR8, URZ ;  /* 0x00000008050572a4 */ /* 0x000fe2000f8e023f */
[----:B------:R-:W0:Y:S01]  /*0980*/  F2I.U32.TRUNC.NTZ R0, R0 ;  /* 0x0000000000007305 */ /* 0x000e22000020f000 */
[----:B------:R-:W-:Y:S02]  /*0990*/  UIMAD.WIDE.U32 UR10, UR6, UR8, UR10 ;  /* 0x00000008060a72a5 */ /* 0x000fe4000f8e000a */
[----:B------:R-:W-:Y:S01]  /*09a0*/  UIMAD UR6, UR6, UR9, UR5 ;  /* 0x00000009060672a4 */ /* 0x000fe2000f8e0205 */
[----:B------:R-:W-:Y:S01]  /*09b0*/  ULDC UR21, c[0x0][0x658] ;  /* 0x0001960000157ab9 */ /* 0x000fe20000000800 */
[----:B------:R-:W-:Y:S02]  /*09c0*/  UMOV UR19, 0xffffffff ;  /* 0xffffffff00137882 */ /* 0x000fe40000000000 */
[----:B------:R-:W-:Y:S01]  /*09d0*/  UIADD3 UR6, UR11, UR6, URZ ;  /* 0x000000060b067290 */ /* 0x000fe2000fffe03f */
[----:B------:R-:W-:Y:S01]  /*09e0*/  ULDC UR15, c[0x0][0x618] ;  /* 0x00018600000f7ab9 */ /* 0x000fe20000000800 */
[----:B------:R-:W-:Y:S01]  /*09f0*/  ULDC.64 UR8, c[0x0][0x640] ;  /* 0x0001900000087ab9 */ /* 0x000fe20000000a00 */
[----:B------:R-:W-:Y:S01]  /*0a00*/  USHF.L.U32 UR11, UR19, UR21, URZ ;  /* 0x00000015130b7299 */ /* 0x000fe2000800063f */
[----:B------:R-:W-:Y:S01]  /*0a10*/  ISETP.NE.U32.AND P0, PT, RZ, UR8, PT ;  /* 0x00000008ff007c0c */ /* 0x000fe2000bf05070 */
[----:B------:R-:W-:-:S02]  /*0a20*/  USHF.R.U64 UR19, UR10, UR15, UR6 ;  /* 0x0000000f0a137299 */ /* 0x000fc40008001206 */
[----:B------:R-:W-:Y:S01]  /*0a30*/  USHF.R.U32.HI UR10, URZ, UR15, UR6 ;  /* 0x0000000f3f0a7299 */ /* 0x000fe20008011606 */
[----:B0-----:R-:W-:Y:S01]  /*0a40*/  R2UR UR14, R0 ;  /* 0x00000000000e72ca */ /* 0x001fe200000e0000 */
[----:B------:R-:W-:Y:S01]  /*0a50*/  ULDC UR17, c[0x0][0x608] ;  /* 0x0001820000117ab9 */ /* 0x000fe20000000800 */
[----:B------:R-:W-:Y:S01]  /*0a60*/  ISETP.NE.AND.EX P0, PT, RZ, UR9, PT, P0 ;  /* 0x00000009ff007c0c */ /* 0x000fe2000bf05300 */
[----:B------:R-:W-:Y:S02]  /*0a70*/  USHF.R.U64 UR23, UR19, UR17, UR10 ;  /* 0x0000001113177299 */ /* 0x000fe4000800120a */
[----:B------:R-:W-:Y:S01]  /*0a80*/  USHF.R.U32.HI UR10, URZ, UR17, UR10 ;  /* 0x000000113f0a7299 */ /* 0x000fe2000801160a */
[----:B------:R-:W-:Y:S01]  /*0a90*/  UMOV UR16, 0x1 ;  /* 0x0000000100107882 */ /* 0x000fe20000000000 */
[----:B------:R-:W-:Y:S02]  /*0aa0*/  UIADD3 UR12, -UR12, URZ, URZ ;  /* 0x0000003f0c0c7290 */ /* 0x000fe4000fffe13f */
[----:B------:R-:W-:-:S02]  /*0ab0*/  USHF.R.U64 UR24, UR23, UR21, UR10 ;  /* 0x0000001517187299 */ /* 0x000fc4000800120a */
[----:B------:R-:W-:Y:S01]  /*0ac0*/  USHF.L.U32 UR6, UR16, UR21, URZ ;  /* 0x0000001510067299 */ /* 0x000fe2000800063f */
[----:B------:R-:W-:Y:S01]  /*0ad0*/  ULDC UR13, c[0x0][0x144] ;  /* 0x00005100000d7ab9 */ /* 0x000fe20000000800 */
[----:B------:R-:W-:Y:S01]  /*0ae0*/  ULDC UR5, c[0x0][0x600] ;  /* 0x0001800000057ab9 */ /* 0x000fe20000000800 */
[----:B------:R-:W-:Y:S02]  /*0af0*/  ULOP3.LUT UR16, URZ, UR11, URZ, 0x33, !UPT ;  /* 0x0000000b3f107292 */ /* 0x000fe4000f8e333f */
[----:B------:R-:W-:Y:S02]  /*0b00*/  USHF.R.U32.HI UR11, URZ, UR21, UR10 ;  /* 0x000000153f0b7299 */ /* 0x000fe4000801160a */
[----:B------:R-:W-:Y:S02]  /*0b10*/  UIADD3 UR18, UR5, -0x1, URZ ;  /* 0xffffffff05127890 */ /* 0x000fe4000fffe03f */
[----:B------:R-:W-:Y:S02]  /*0b20*/  UIADD3 UR20, -UR14, URZ, URZ ;  /* 0x0000003f0e147290 */ /* 0x000fe4000fffe13f */
[----:B------:R-:W-:Y:S01]  /*0b30*/  UIMAD UR4, UR13, UR12, UR4 ;  /* 0x0000000c0d0472a4 */ /* 0x000fe2000f8e0204 */
[----:B------:R-:W-:Y:S01]  /*0b40*/  ULDC UR25, c[0x0][0x148] ;  /* 0x0000520000197ab9 */ /* 0x000fe20000000800 */
[----:B------:R-:W-:Y:S01]  /*0b50*/  ULDC UR21, c[0x0][0x648] ;  /* 0x0001920000157ab9 */ /* 0x000fe20000000800 */
[----:B------:R-:W-:Y:S01]  /*0b60*/  ULDC UR22, c[0x0][0x638] ;  /* 0x00018e0000167ab9 */ /* 0x000fe20000000800 */
[----:B------:R-:W-:Y:S01]  /*0b70*/  UMOV UR10, UR24 ;  /* 0x00000018000a7c82 */ /* 0x000fe20008000000 */
[----:B------:R-:W-:Y:S07]  /*0b80*/  @!P0 BRA `(.L_x_6) ;  /* 0x0000000000308947 */ /* 0x000fee0003800000 */
[----:B------:R-:W-:Y:S02]  /*0b90*/  ULDC UR14, c[0x0][0x64c] ;  /* 0x00019300000e7ab9 */ /* 0x000fe40000000800 */
        /* <DEDUP_REMOVED lines=8> */
[----:B------:R-:W-:-:S07]  /*0c20*/  UIMAD.WIDE.U32.X UR8, UR17, UR9, UR14, UP0 ;  /* 0x00000009110872a5 */ /* 0x000fce00080e040e */
[----:B------:R-:W-:Y:S01]  /*0c30*/  UMOV UR10, UR8 ;  /* 0x00000008000a7c82 */ /* 0x000fe20008000000 */
[----:B------:R-:W-:-:S05]  /*0c40*/  UMOV UR11, UR9 ;  /* 0x00000009000b7c82 */ /* 0x000fca0008000000 */
.L_x_6:
[----:B------:R-:W-:Y:S01]  /*0c50*/  UISETP.NE.AND UP0, UPT, UR39, URZ, UPT ;  /* 0x0000003f2700728c */ /* 0x000fe2000bf05270 */
[----:B------:R-:W-:Y:S01]  /*0c60*/  IMAD.MOV.U32 R0, RZ, RZ, 0x1 ;  /* 0x00000001ff007424 */ /* 0x000fe200078e00ff */
[----:B------:R-:W-:Y:S02]  /*0c70*/  USHF.R.U64 UR8, UR10, UR21, UR11 ;  /* 0x000000150a087299 */ /* 0x000fe4000800120b */
[----:B------:R-:W-:Y:S02]  /*0c80*/  ULOP3.LUT UR16, UR23, UR16, URZ, 0xc0, !UPT ;  /* 0x0000001017107292 */ /* 0x000fe4000f8ec03f */
[----:B------:R-:W-:Y:S02]  /*0c90*/  ULOP3.LUT UR18, UR19, UR18, URZ, 0xc0, !UPT ;  /* 0x0000001213127292 */ /* 0x000fe4000f8ec03f */
[----:B------:R-:W-:-:S03]  /*0ca0*/  UIMAD UR16, UR6, UR8, UR16 ;  /* 0x00000008061072a4 */ /* 0x000fc6000f8e0210 */
[----:B------:R-:W-:Y:S02]  /*0cb0*/  @UP0 UIMAD UR4, UR25, UR20, UR7 ;  /* 0x00000014190402a4 */ /* 0x000fe4000f8e0207 */
[----:B------:R-:W-:-:S04]  /*0cc0*/  UIADD3 UR7, -UR8, URZ, URZ ;  /* 0x0000003f08077290 */ /* 0x000fc8000fffe13f */
[----:B------:R-:W-:-:S03]  /*0cd0*/  UIMAD UR6, UR7, UR22, UR24 ;  /* 0x00000016070672a4 */ /* 0x000fc6000f8e0218 */
[----:B------:R-:W-:Y:S01]  /*0ce0*/  ULDC UR7, c[0x0][0x610] ;  /* 0x0001840000077ab9 */ /* 0x000fe20000000800 */
[----:B------:R-:W-:Y:S02]  /*0cf0*/  UIMAD UR6, UR6, UR5, UR18 ;  /* 0x00000005060672a4 */ /* 0x000fe4000f8e0212 */
[----:B------:R-:W-:-:S04]  /*0d00*/  UIMAD UR4, UR16, UR7, UR4 ;  /* 0x00000007100472a4 */ /* 0x000fc8000f8e0204 */
[----:B------:R-:W-:Y:S02]  /*0d10*/  USEL UR41, UR6, UR4, !UP0 ;  /* 0x0000000406297287 */ /* 0x000fe4000c000000 */
[----:B------:R-:W-:-:S12]  /*0d20*/  USEL UR40, UR4, UR6, !UP0 ;  /* 0x0000000604287287 */ /* 0x000fd8000c000000 */
.L_x_4:
[----:B------:R-:W-:-:S08]  /*0d30*/  NOP ;  /* 0x0000000000007918 */ /* 0x000fd00000000000 */
[----:B------:R-:W0:Y:S02]  /*0d40*/  USETMAXREG.TRY_ALLOC.CTAPOOL UP0, 0xe8 ;  /* 0x000000e8000079c8 */ /* 0x000e240008000600 */
[----:B0-----:R-:W-:-:S13]  /*0d50*/  PLOP3.LUT P0, PT, PT, PT, UP0, 0x80, 0x0 ;  /* 0x000000000000781c */ /* 0x001fda0003f0f008 */
[----:B------:R-:W-:Y:S05]  /*0d60*/  @!P0 BRA `(.L_x_4) ;  /* 0xfffffffc00f08947 */ /* 0x000fea000383ffff */
[----:B------:R-:W-:Y:S01]  /*0d70*/  ULDC.64 UR4, c[0x0][0x598] ;  /* 0x0001660000047ab9 */ /* 0x000fe20000000a00 */
[----:B------:R-:W-:Y:S01]  /*0d80*/  ULDC.64 UR44, c[0x0][0x208] ;  /* 0x00008200002c7ab9 */ /* 0x000fe20000000a00 */
[----:B------:R-:W-:-:S04]  /*0d90*/  ISETP.NE.U32.AND P0, PT, RZ, UR4, PT ;  /* 0x00000004ff007c0c */ /* 0x000fc8000bf05070 */
[----:B------:R-:W-:-:S13]  /*0da0*/  ISETP.NE.AND.EX P0, PT, RZ, UR5, PT, P0 ;  /* 0x00000005ff007c0c */ /* 0x000fda000bf05300 */
[----:B------:R-:W-:Y:S05]  /*0db0*/  @!P0 BRA `(.L_x_7) ;  /* 0x00000000001c8947 */ /* 0x000fea0003800000 */
[----:B------:R-:W0:Y:S02]  /*0dc0*/  LDC.64 R4, c[0x0][0x598] ;  /* 0x00016600ff047b82 */ /* 0x000e240000000a00 */
[----:B0-----:R-:W2:Y:S02]  /*0dd0*/  LDG.E.64 R4, desc[UR44][R4.64] ;  /* 0x0000002c04047981 */ /* 0x001ea4000c1e1b00 */
[----:B--2---:R-:W-:-:S04]  /*0de0*/  ISETP.NE.U32.AND P0, PT, R4, RZ, PT ;  /* 0x000000ff0400720c */ /* 0x004fc80003f05070 */
[----:B------:R-:W-:-:S13]  /*0df0*/  ISETP.NE.AND.EX P0, PT, R5, RZ, PT, P0 ;  /* 0x000000ff0500720c */ /* 0x000fda0003f05300 */
[----:B------:R-:W-:Y:S05]  /*0e00*/  @!P0 BRA `(.L_x_7) ;  /* 0x0000000000088947 */ /* 0x000fea0003800000 */
[----:B------:R0:W5:Y:S01]  /*0e10*/  LD.E R19, desc[UR44][R4.64] ;  /* 0x0000002c04137980 */ /* 0x000162000c101900 */
[----:B------:R-:W-:Y:S05]  /*0e20*/  BRA `(.L_x_8) ;  /* 0x0000000000247947 */ /* 0x000fea0003800000 */
.L_x_7:
[----:B------:R-:W-:Y:S02]  /*0e30*/  ULDC.64 UR4, c[0x0][0x588] ;  /* 0x0001620000047ab9 */ /* 0x000fe40000000a00 */
[----:B------:R-:W-:-:S04]  /*0e40*/  ISETP.NE.U32.AND P0, PT, RZ, UR4, PT ;  /* 0x00000004ff007c0c */ /* 0x000fc8000bf05070 */
[----:B------:R-:W-:-:S13]  /*0e50*/  ISETP.NE.AND.EX P0, PT, RZ, UR5, PT, P0 ;  /* 0x00000005ff007c0c */ /* 0x000fda000bf05300 */
[----:B------:R-:W-:Y:S05]  /*0e60*/  @!P0 BRA `(.L_x_9) ;  /* 0x00000000000c8947 */ /* 0x000fea0003800000 */
[----:B------:R-:W0:Y:S02]  /*0e70*/  LDC.64 R4, c[0x0][0x588] ;  /* 0x00016200ff047b82 */ /* 0x000e240000000a00 */
[----:B0-----:R1:W5:Y:S01]  /*0e80*/  LDG.E R19, desc[UR44][R4.64] ;  /* 0x0000002c04137981 */ /* 0x001362000c1e1900 */
[----:B------:R-:W-:Y:S05]  /*0e90*/  BRA `(.L_x_8) ;  /* 0x0000000000087947 */ /* 0x000fea0003800000 */
.L_x_9:
[----:B------:R-:W-:Y:S02]  /*0ea0*/  ULDC UR4, c[0x0][0x580] ;  /* 0x0001600000047ab9 */ /* 0x000fe40000000800 */
[----:B------:R-:W-:-:S07]  /*0eb0*/  IMAD.U32 R19, RZ, RZ, UR4 ;  /* 0x00000004ff137e24 */ /* 0x000fce000f8e00ff */
.L_x_8:
[----:B------:R-:W-:Y:S02]  /*0ec0*/  ULDC.64 UR4, c[0x0][0x5a0] ;  /* 0x0001680000047ab9 */ /* 0x000fe40000000a00 */
[----:B------:R-:W-:-:S04]  /*0ed0*/  ISETP.NE.U32.AND P0, PT, RZ, UR4, PT ;  /* 0x00000004ff007c0c */ /* 0x000fc8000bf05070 */
[----:B------:R-:W-:-:S13]  /*0ee0*/  ISETP.NE.AND.EX P0, PT, RZ, UR5, PT, P0 ;  /* 0x00000005ff007c0c */ /* 0x000fda000bf05300 */
[----:B------:R-:W-:Y:S05]  /*0ef0*/  @!P0 BRA `(.L_x_10) ;  /* 0x00000000001c8947 */ /* 0x000fea0003800000 */
[----:B01----:R-:W0:Y:S02]  /*0f00*/  LDC.64 R4, c[0x0][0x5a0] ;  /* 0x00016800ff047b82 */ /* 0x003e240000000a00 */
[----:B0-----:R-:W2:Y:S02]  /*0f10*/  LDG.E.64 R4, desc[UR44][R4.64] ;  /* 0x0000002c04047981 */ /* 0x001ea4000c1e1b00 */
[----:B--2---:R-:W-:-:S04]  /*0f20*/  ISETP.NE.U32.AND P0, PT, R4, RZ, PT ;  /* 0x000000ff0400720c */ /* 0x004fc80003f05070 */
[----:B------:R-:W-:-:S13]  /*0f30*/  ISETP.NE.AND.EX P0, PT, R5, RZ, PT, P0 ;  /* 0x000000ff0500720c */ /* 0x000fda0003f05300 */
[----:B------:R-:W-:Y:S05]  /*0f40*/  @!P0 BRA `(.L_x_10) ;  /* 0x0000000000088947 */ /* 0x000fea0003800000 */
[----:B------:R0:W5:Y:S01]  /*0f50*/  LD.E R22, desc[UR44][R4.64] ;  /* 0x0000002c04167980 */ /* 0x000162000c101900 */
[----:B------:R-:W-:Y:S05]  /*0f60*/  BRA `(.L_x_11) ;  /* 0x0000000000247947 */ /* 0x000fea0003800000 */
.L_x_10:
[----:B------:R-:W-:Y:S02]  /*0f70*/  ULDC.64 UR4, c[0x0][0x590] ;  /* 0x0001640000047ab9 */ /* 0x000fe40000000a00 */
[----:B------:R-:W-:-:S04]  /*0f80*/  ISETP.NE.U32.AND P0, PT, RZ, UR4, PT ;  /* 0x00000004ff007c0c */ /* 0x000fc8000bf05070 */
[----:B------:R-:W-:-:S13]  /*0f90*/  ISETP.NE.AND.EX P0, PT, RZ, UR5, PT, P0 ;  /* 0x00000005ff007c0c */ /* 0x000fda000bf05300 */
[----:B------:R-:W-:Y:S05]  /*0fa0*/  @!P0 BRA `(.L_x_12) ;  /* 0x00000000000c8947 */ /* 0x000fea0003800000 */
[----:B------:R-:W2:Y:S02]  /*0fb0*/  LDC.64 R22, c[0x0][0x590] ;  /* 0x00016400ff167b82 */ /* 0x000ea40000000a00 */
[----:B--2---:R2:W5:Y:S01]  /*0fc0*/  LDG.E R22, desc[UR44][R22.64] ;  /* 0x0000002c16167981 */ /* 0x004562000c1e1900 */
[----:B------:R-:W-:Y:S05]  /*0fd0*/  BRA `(.L_x_11) ;  /* 0x0000000000087947 */ /* 0x000fea0003800000 */
.L_x_12:
[----:B------:R-:W-:Y:S02]  /*0fe0*/  ULDC UR4, c[0x0][0x584] ;  /* 0x0001610000047ab9 */ /* 0x000fe40000000800 */
[----:B------:R-:W-:-:S07]  /*0ff0*/  IMAD.U32 R22, RZ, RZ, UR4 ;  /* 0x00000004ff167e24 */ /* 0x000fce000f8e00ff */
.L_x_11:
[----:B------:R-:W-:-:S13]  /*1000*/  LOP3.LUT P0, RZ, R0, 0xff, RZ, 0xc0, !PT ;  /* 0x000000ff00ff7812 */ /* 0x000fda000780c0ff */
[----:B------:R-:W-:Y:S05]  /*1010*/  @!P0 EXIT ;  /* 0x000000000000894d */ /* 0x000fea0003800000 */
[----:B------:R-:W-:Y:S01]  /*1020*/  ULDC UR4, c[0x0][0x28c] ;  /* 0x0000a30000047ab9 */ /* 0x000fe20000000800 */
[----:B------:R-:W-:Y:S01]  /*1030*/  UMOV UR36, URZ ;  /* 0x0000003f00247c82 */ /* 0x000fe20008000000 */
[----:B------:R-:W-:Y:S01]  /*1040*/  UIADD3 UR4, UR4, 0x3f, URZ ;  /* 0x0000003f04047890 */ /* 0x000fe2000fffe03f */
[----:B------:R-:W-:-:S03]  /*1050*/  UMOV UR37, URZ ;  /* 0x0000003f00257c82 */ /* 0x000fc60008000000 */
[----:B------:R-:W-:-:S04]  /*1060*/  USHF.R.S32.HI UR5, URZ, 0x1f, UR4 ;  /* 0x0000001f3f057899 */ /* 0x000fc80008011404 */
[----:B------:R-:W-:-:S04]  /*1070*/  ULEA.HI UR5, UR5, UR4, URZ, 0x6 ;  /* 0x0000000405057291 */ /* 0x000fc8000f8f303f */
[----:B------:R-:W-:-:S12]  /*1080*/  USHF.R.S32.HI UR43, URZ, 0x6, UR5 ;  /* 0x000000063f2b7899 */ /* 0x000fd80008011405 */
.L_x_408:
[----:B------:R-:W-:Y:S01]  /*1090*/  LOP3.LUT R0, R2, 0x80, RZ, 0xc0, !PT ;  /* 0x0000008002007812 */ /* 0x000fe200078ec0ff */
[----:B---3--:R-:W3:Y:S01]  /*10a0*/  S2UR UR6, SR_CgaCtaId ;  /* 0x00000000000679c3 */ /* 0x008ee20000008800 */
[----:B------:R-:W-:Y:S02]  /*10b0*/  UMOV UR46, 0x400 ;  /* 0x00000400002e7882 */ /* 0x000fe40000000000 */
[----:B------:R-:W-:-:S06]  /*10c0*/  SHF.R.U32.HI R0, RZ, 0x7, R0 ;  /* 0x00000007ff007819 */ /* 0x000fcc0000011600 */
[----:B----4-:R-:W4:Y:S01]  /*10d0*/  SHFL.IDX PT, R0, R0, RZ, 0x1f ;  /* 0x00001fff00007589 */ /* 0x010f2200000e0000 */
[----:B---3--:R-:W-:Y:S01]  /*10e0*/  ULEA UR46, UR6, UR46, 0x18 ;  /* 0x0000002e062e7291 */ /* 0x008fe2000f8ec03f */
[----:B----4-:R-:W-:-:S13]  /*10f0*/  R2UR UR4, R0 ;  /* 0x00000000000472ca */ /* 0x010fda00000e0000 */
[----:B------:R-:W-:-:S04]  /*1100*/  ULEA.HI UR5, UR4, UR4, URZ, 0x1 ;  /* 0x0000000404057291 */ /* 0x000fc8000f8f083f */
[----:B------:R-:W-:-:S04]  /*1110*/  ULOP3.LUT UR5, UR5, 0x7fffe, URZ, 0xc0, !UPT ;  /* 0x0007fffe05057892 */ /* 0x000fc8000f8ec03f */
[----:B------:R-:W-:-:S03]  /*1120*/  UIADD3 UR5, UR4, -UR5, URZ ;  /* 0x8000000504057290 */ /* 0x000fc6000fffe03f */
[----:B------:R-:W-:Y:S01]  /*1130*/  ULDC UR4, c[0x0][0x28c] ;  /* 0x0000a30000047ab9 */ /* 0x000fe20000000800 */
[----:B------:R-:W-:Y:S01]  /*1140*/  ULEA UR5, UR5, UR46, 0xd ;  /* 0x0000002e05057291 */ /* 0x000fe2000f8e683f */
[----:B------:R-:W-:-:S03]  /*1150*/  ISETP.LT.AND P0, PT, RZ, UR4, PT ;  /* 0x00000004ff007c0c */ /* 0x000fc6000bf01270 */
[----:B------:R-:W-:-:S04]  /*1160*/  UIADD3 UR5, UR5, 0x100, URZ ;  /* 0x0000010005057890 */ /* 0x000fc8000fffe03f */
[----:B------:R-:W-:-:S04]  /*1170*/  USHF.R.U32.HI UR5, URZ, 0x4, UR5 ;  /* 0x000000043f057899 */ /* 0x000fc80008011605 */
[----:B------:R-:W-:Y:S02]  /*1180*/  ULOP3.LUT UR47, UR5, 0x3fff, URZ, 0xc0, !UPT ;  /* 0x00003fff052f7892 */ /* 0x000fe4000f8ec03f */
[----:B-12--5:R-:W-:Y:S10]  /*1190*/  @P0 BRA `(.L_x_13) ;  /* 0x0000000000400947 */ /* 0x026ff40003800000 */
[----:B------:R-:W-:Y:S01]  /*11a0*/  MOV R0, 0x0 ;  /* 0x0000000000007802 */ /* 0x000fe20000000f00 */
[----:B------:R-:W-:Y:S01]  /*11b0*/  ULDC.64 UR4, c[0x4][0x68] ;  /* 0x01001a0000047ab9 */ /* 0x000fe20000000a00 */
[----:B------:R-:W-:Y:S01]  /*11c0*/  ULDC.64 UR6, c[0x4][0x8] ;  /* 0x0100020000067ab9 */ /* 0x000fe20000000a00 */
[----:B01----:R-:W-:Y:S01]  /*11d0*/  IMAD.U32 R4, RZ, RZ, UR4 ;  /* 0x00000004ff047e24 */ /* 0x003fe2000f8e00ff */
[----:B------:R0:W1:Y:S01]  /*11e0*/  LDC.64 R14, c[0x4][R0] ;  /* 0x01000000000e7b82 */ /* 0x0000620000000a00 */
[----:B------:R-:W-:Y:S01]  /*11f0*/  MOV R5, UR5 ;  /* 0x0000000500057c02 */ /* 0x000fe20008000f00 */
[----:B------:R-:W-:Y:S01]  /*1200*/  ULDC.64 UR4, c[0x4][0x70] ;  /* 0x01001c0000047ab9 */ /* 0x000fe20000000a00 */
[----:B------:R-:W-:Y:S01]  /*1210*/  IMAD.U32 R10, RZ, RZ, UR6 ;  /* 0x00000006ff0a7e24 */ /* 0x000fe2000f8e00ff */
[----:B------:R-:W-:Y:S01]  /*1220*/  MOV R13, RZ ;  /* 0x000000ff000d7202 */ /* 0x000fe20000000f00 */
[----:B------:R-:W-:Y:S02]  /*1230*/  IMAD.U32 R6, RZ, RZ, UR4 ;  /* 0x00000004ff067e24 */ /* 0x000fe4000f8e00ff */
[----:B------:R-:W-:-:S02]  /*1240*/  IMAD.U32 R7, RZ, RZ, UR5 ;  /* 0x00000005ff077e24 */ /* 0x000fc4000f8e00ff */
[----:B------:R-:W-:Y:S02]  /*1250*/  IMAD.U32 R11, RZ, RZ, UR7 ;  /* 0x00000007ff0b7e24 */ /* 0x000fe4000f8e00ff */
[----:B------:R-:W-:Y:S02]  /*1260*/  IMAD.MOV.U32 R8, RZ, RZ, 0x1e1 ;  /* 0x000001e1ff087424 */ /* 0x000fe400078e00ff */
[----:B0-----:R-:W-:-:S07]  /*1270*/  IMAD.MOV.U32 R12, RZ, RZ, 0x1 ;  /* 0x00000001ff0c7424 */ /* 0x001fce00078e00ff */
[----:B------:R-:W-:-:S07]  /*1280*/  LEPC R20, `(.L_x_13) ;  /* 0x000000001014794e */ /* 0x000fce0000000000 */
[----:B-12--5:R-:W-:Y:S05]  /*1290*/  CALL.ABS.NOINC R14 ;  /* 0x000000000e007343 */ /* 0x026fea0003c00000 */
.L_x_13:
[----:B------:R-:W-:-:S06]  /*12a0*/  ULOP3.LUT UR4, UR38, 0x1, URZ, 0xfc, !UPT ;  /* 0x0000000126047892 */ /* 0x000fcc000f8efc3f */
[----:B------:R-:W-:-:S05]  /*12b0*/  IMAD.U32 R0, RZ, RZ, UR4 ;  /* 0x00000004ff007e24 */ /* 0x000fca000f8e00ff */
[----:B------:R-:W-:-:S13]  /*12c0*/  ISETP.NE.AND P0, PT, R0, 0x3, PT ;  /* 0x000000030000780c */ /* 0x000fda0003f05270 */
[----:B------:R-:W-:Y:S05]  /*12d0*/  @!P0 BRA `(.L_x_14) ;  /* 0x0000000000048947 */ /* 0x000fea0003800000 */
[----:B------:R-:W-:Y:S01]  /*12e0*/  BPT.TRAP 0x1 ;  /* 0x000000040000795c */ /* 0x000fe20000300000 */
.L_x_14:
[----:B------:R-:W-:Y:S02]  /*12f0*/  IMAD.U32 R3, RZ, RZ, UR37 ;  /* 0x00000025ff037e24 */ /* 0x000fe4000f8e00ff */
[----:B------:R-:W-:-:S03]  /*1300*/  IMAD.U32 R0, RZ, RZ, UR36 ;  /* 0x00000024ff007e24 */ /* 0x000fc6000f8e00ff */
[----:B------:R-:W-:Y:S02]  /*1310*/  LEA R3, R3, UR46, 0x3 ;  /* 0x0000002e03037c11 */ /* 0x000fe4000f8e18ff */
[----:B------:R-:W-:-:S04]  /*1320*/  SHF.L.U32 R0, R0, 0x1f, RZ ;  /* 0x0000001f00007819 */ /* 0x000fc800000006ff */
[----:B------:R3:W4:Y:S01]  /*1330*/  SYNCS.PHASECHK.TRANS64.TRYWAIT P1, [R3+URZ], R0 ;  /* 0x00000000030075a7 */ /* 0x000722000802017f */
[----:B------:R-:W-:Y:S05]  /*1340*/  @!P0 BRA `(.L_x_15) ;  /* 0x0000000000048947 */ /* 0x000fea0003800000 */
[----:B------:R-:W-:Y:S01]  /*1350*/  BPT.TRAP 0x1 ;  /* 0x000000040000795c */ /* 0x000fe20000300000 */
.L_x_15:
[----:B----4-:R-:W-:Y:S05]  /*1360*/  @P1 BRA `(.L_x_16) ;  /* 0x0000000000081947 */ /* 0x010fea0003800000 */
[----:B------:R-:W4:Y:S02]  /*1370*/  SYNCS.PHASECHK.TRANS64.TRYWAIT P1, [R3+URZ], R0 ;  /* 0x00000000030075a7 */ /* 0x000f24000802017f */
[----:B----4-:R-:W-:Y:S05]  /*1380*/  @!P1 BRA `(.L_x_17) ;  /* 0x000000f800ac9947 */ /* 0x010fea0003800000 */
.L_x_16:
[----:B------:R-:W-:-:S04]  /*1390*/  UISETP.LT.AND UP0, UPT, UR43, 0x1, UPT ;  /* 0x000000012b00788c */ /* 0x000fc8000bf01270 */
[----:B------:R-:W-:-:S04]  /*13a0*/  USEL UR4, UR43, 0x1, UP0 ;  /* 0x000000012b047887 */ /* 0x000fc80008000000 */
[----:B------:R-:W-:-:S06]  /*13b0*/  UIADD3 UR4, UR43, -UR4, URZ ;  /* 0x800000042b047290 */ /* 0x000fcc000fffe03f */
[----:B---34-:R-:W-:Y:S01]  /*13c0*/  IMAD.U32 R0, RZ, RZ, UR4 ;  /* 0x00000004ff007e24 */ /* 0x018fe2000f8e00ff */
[----:B------:R-:W-:Y:S05]  /*13d0*/  WARPSYNC.ALL ;  /* 0x0000000000007948 */ /* 0x000fea0003800000 */
[----:B------:R-:W-:Y:S01]  /*13e0*/  ISETP.GE.AND P1, PT, R0, 0x1, PT ;  /* 0x000000010000780c */ /* 0x000fe20003f26270 */
[----:B------:R-:W-:Y:S01]  /*13f0*/  UIADD3 UR46, UR46, 0x20100, URZ ;  /* 0x000201002e2e7890 */ /* 0x000fe2000fffe03f */
[----:B------:R-:W-:Y:S01]  /*1400*/  WARPGROUP.ARRIVE ;  /* 0x00000000000079c5 */ /* 0x000fe20000000000 */
[----:B------:R-:W-:Y:S02]  /*1410*/  ULOP3.LUT UR4, UR47, 0x10000, URZ, 0xfc, !UPT ;  /* 0x000100002f047892 */ /* 0x000fe4000f8efc3f */
[----:B------:R-:W-:-:S02]  /*1420*/  USHF.R.U32.HI UR46, URZ, 0x4, UR46 ;  /* 0x000000043f2e7899 */ /* 0x000fc4000801162e */
[----:B------:R-:W-:Y:S02]  /*1430*/  ULEA UR8, UR37, UR4, 0xc ;  /* 0x0000000425087291 */ /* 0x000fe4000f8e603f */
[----:B------:R-:W-:Y:S01]  /*1440*/  ULOP3.LUT UR5, UR46, 0x3fff, URZ, 0xc0, !UPT ;  /* 0x00003fff2e057892 */ /* 0x000fe2000f8ec03f */
[----:B------:R-:W-:Y:S01]  /*1450*/  UMOV UR9, 0x40000040 ;  /* 0x4000004000097882 */ /* 0x000fe20000000000 */
[----:B------:R-:W-:Y:S02]  /*1460*/  UMOV UR11, 0x40000040 ;  /* 0x40000040000b7882 */ /* 0x000fe40000000000 */
[----:B------:R-:W-:Y:S02]  /*1470*/  ULOP3.LUT UR5, UR5, 0x10000, URZ, 0xfc, !UPT ;  /* 0x0001000005057892 */ /* 0x000fe4000f8efc3f */
[----:B------:R-:W-:Y:S02]  /*1480*/  UIADD3 UR12, UR8, 0x400, URZ ;  /* 0x00000400080c7890 */ /* 0x000fe4000fffe03f */
[----:B------:R-:W-:Y:S01]  /*1490*/  UIMAD UR6, UR37, 0x300, UR5 ;  /* 0x00000300250678a4 */ /* 0x000fe2000f8e0205 */
[----:B------:R-:W-:Y:S01]  /*14a0*/  UMOV UR15, UR11 ;  /* 0x0000000b000f7c82 */ /* 0x000fe20008000000 */
[----:B------:R-:W-:-:S05]  /*14b0*/  UMOV UR13, 0x40000040 ;  /* 0x40000040000d7882 */ /* 0x000fca0000000000 */
[----:B------:R-:W-:Y:S02]  /*14c0*/  UMOV UR10, UR6 ;  /* 0x00000006000a7c82 */ /* 0x000fe40008000000 */
[----:B------:R-:W-:Y:S01]  /*14d0*/  HGMMA.64x96x16.F32 R168, gdesc[UR8], RZ, !UPT, gsb0 ;  /* 0x0160000008a879f0 */ /* 0x000fe2000c0008ff */
[----:B------:R-:W-:Y:S02]  /*14e0*/  UMOV UR14, UR10 ;  /* 0x0000000a000e7c82 */ /* 0x000fe40008000000 */
[----:B------:R-:W-:Y:S02]  /*14f0*/  WARPGROUP.DEPBAR.LE gsb0, 0x0 ;  /* 0x00008000000079c5 */ /* 0x000fe40000010000 */
[----:B------:R-:W-:-:S06]  /*1500*/  WARPGROUP.ARRIVE ;  /* 0x00000000000079c5 */ /* 0x000fcc0000000000 */
[----:B------:R-:W-:Y:S01]  /*1510*/  HGMMA.64x96x16.F32 R120, gdesc[UR12], RZ, !UPT, gsb0 ;  /* 0x016000000c7879f0 */ /* 0x000fe2000c0008ff */
[----:B------:R-:W-:Y:S01]  /*1520*/  UIADD3 UR12, UR8, 0x800, URZ ;  /* 0x00000800080c7890 */ /* 0x000fe2000fffe03f */
[----:B------:R-:W-:Y:S01]  /*1530*/  UMOV UR14, UR10 ;  /* 0x0000000a000e7c82 */ /* 0x000fe20008000000 */
[----:B------:R-:W-:Y:S01]  /*1540*/  UMOV UR15, UR11 ;  /* 0x0000000b000f7c82 */ /* 0x000fe20008000000 */
[----:B------:R-:W-:Y:S01]  /*1550*/  UMOV UR13, 0x40000040 ;  /* 0x40000040000d7882 */ /* 0x000fe20000000000 */
        /* <DEDUP_REMOVED lines=10> */
[----:B------:R-:W-:Y:S02]  /*1600*/  UIADD3 UR12, UR8, 0x2, URZ ;  /* 0x00000002080c7890 */ /* 0x000fe4000fffe03f */
[----:B------:R-:W-:Y:S01]  /*1610*/  UIADD3 UR14, UR6, 0x2, URZ ;  /* 0x00000002060e7890 */ /* 0x000fe2000fffe03f */
[----:B------:R-:W-:Y:S01]  /*1620*/  UMOV UR13, 0x40000040 ;  /* 0x40000040000d7882 */ /* 0x000fe20000000000 */
[----:B------:R-:W-:Y:S01]  /*1630*/  UMOV UR15, 0x40000040 ;  /* 0x40000040000f7882 */ /* 0x000fe20000000000 */
[----:B------:R-:W-:Y:S02]  /*1640*/  WARPGROUP.DEPBAR.LE gsb0, 0x0 ;  /* 0x00008000000079c5 */ /* 0x000fe40000010000 */
[----:B------:R-:W-:-:S06]  /*1650*/  WARPGROUP.ARRIVE ;  /* 0x00000000000079c5 */ /* 0x000fcc0000000000 */
[----:B------:R-:W-:Y:S01]  /*1660*/  HGMMA.64x96x16.F32 R168, gdesc[UR12], R168, gsb0 ;  /* 0x016000000ca879f0 */ /* 0x000fe200080008a8 */
[----:B------:R-:W-:Y:S01]  /*1670*/  UIADD3 UR12, UR8, 0x402, URZ ;  /* 0x00000402080c7890 */ /* 0x000fe2000fffe03f */
        /* <DEDUP_REMOVED lines=57> */
[----:B------:R-:W-:Y:S03]  /*1a10*/  HGMMA.64x96x16.F32 R24, gdesc[UR12], R24, gsb0 ;  /* 0x016000000c1879f0 */ /* 0x000fe60008000818 */
[----:B------:R-:W-:Y:S02]  /*1a20*/  WARPGROUP.DEPBAR.LE gsb0, 0x0 ;  /* 0x00008000000079c5 */ /* 0x000fe40000010000 */
[----:B------:R-:W-:Y:S05]  /*1a30*/  @!P1 BRA `(.L_x_18) ;  /* 0x00000008000c9947 */ /* 0x000fea0003800000 */
[----:B------:R-:W-:-:S04]  /*1a40*/  UIADD3 UR6, UR37, 0x1, URZ ;  /* 0x0000000125067890 */ /* 0x000fc8000fffe03f */
[----:B------:R-:W-:-:S04]  /*1a50*/  UISETP.NE.AND UP0, UPT, UR6, 0x2, UPT ;  /* 0x000000020600788c */ /* 0x000fc8000bf05270 */
[----:B------:R-:W-:Y:S02]  /*1a60*/  USEL UR7, URZ, 0x1, UP0 ;  /* 0x000000013f077887 */ /* 0x000fe40008000000 */
[----:B------:R-:W-:Y:S02]  /*1a70*/  USEL UR6, UR6, URZ, UP0 ;  /* 0x0000003f06067287 */ /* 0x000fe40008000000 */
[----:B------:R-:W-:-:S06]  /*1a80*/  ULOP3.LUT UR7, UR36, UR7, URZ, 0x3c, !UPT ;  /* 0x0000000724077292 */ /* 0x000fcc000f8e3c3f */
[----:B01----:R-:W-:Y:S01]  /*1a90*/  IMAD.U32 R5, RZ, RZ, UR7 ;  /* 0x00000007ff057e24 */ /* 0x003fe2000f8e00ff */
[----:B------:R-:W-:-:S06]  /*1aa0*/  UMOV UR7, UR37 ;  /* 0x0000002500077c82 */ /* 0x000fcc0008000000 */
.L_x_25:
[----:B01----:R-:W-:Y:S05]  /*1ab0*/  @!P0 BRA `(.L_x_19) ;  /* 0x0000000000048947 */ /* 0x003fea0003800000 */
[----:B------:R-:W-:Y:S01]  /*1ac0*/  BPT.TRAP 0x1 ;  /* 0x000000040000795c */ /* 0x000fe20000300000 */
.L_x_19:
[----:B------:R-:W0:Y:S01]  /*1ad0*/  S2UR UR9, SR_CgaCtaId ;  /* 0x00000000000979c3 */ /* 0x000e220000008800 */
[----:B------:R-:W-:Y:S01]  /*1ae0*/  UMOV UR8, 0x400 ;  /* 0x0000040000087882 */ /* 0x000fe20000000000 */
[----:B------:R-:W-:Y:S01]  /*1af0*/  SHF.L.U32 R3, R5, 0x1f, RZ ;  /* 0x0000001f05037819 */ /* 0x000fe200000006ff */
[----:B0-----:R-:W-:-:S04]  /*1b00*/  ULEA UR8, UR9, UR8, 0x18 ;  /* 0x0000000809087291 */ /* 0x001fc8000f8ec03f */
[----:B------:R-:W-:-:S09]  /*1b10*/  ULEA UR9, UR6, UR8, 0x3 ;  /* 0x0000000806097291 */ /* 0x000fd2000f8e183f */
[----:B------:R0:W1:Y:S01]  /*1b20*/  SYNCS.PHASECHK.TRANS64.TRYWAIT P1, [UR9], R3 ;  /* 0x00000003ff0075a7 */ /* 0x0000620008020149 */
[----:B------:R-:W-:Y:S05]  /*1b30*/  @!P0 BRA `(.L_x_20) ;  /* 0x0000000000048947 */ /* 0x000fea0003800000 */
[----:B------:R-:W-:Y:S01]  /*1b40*/  BPT.TRAP 0x1 ;  /* 0x000000040000795c */ /* 0x000fe20000300000 */
.L_x_20:
[----:B-1----:R-:W-:Y:S05]  /*1b50*/  @P1 BRA `(.L_x_21) ;  /* 0x0000000000081947 */ /* 0x002fea0003800000 */
[----:B------:R-:W1:Y:S02]  /*1b60*/  SYNCS.PHASECHK.TRANS64.TRYWAIT P1, [UR9], R3 ;  /* 0x00000003ff0075a7 */ /* 0x000e640008020149 */
[----:B-1----:R-:W-:Y:S05]  /*1b70*/  @!P1 BRA `(.L_x_22) ;  /* 0x000000f000c49947 */ /* 0x002fea0003800000 */
.L_x_21:
[----:B------:R-:W-:Y:S01]  /*1b80*/  ULEA UR9, UR6, UR4, 0xc ;  /* 0x0000000406097291 */ /* 0x000fe2000f8e603f */
[----:B------:R-:W-:Y:S01]  /*1b90*/  WARPGROUP.ARRIVE ;  /* 0x00000000000079c5 */ /* 0x000fe20000000000 */
[----:B------:R-:W-:Y:S01]  /*1ba0*/  UIMAD UR10, UR6, 0x300, UR5 ;  /* 0x00000300060a78a4 */ /* 0x000fe2000f8e0205 */
[----:B------:R-:W-:Y:S01]  /*1bb0*/  UMOV UR13, 0x40000040 ;  /* 0x40000040000d7882 */ /* 0x000fe20000000000 */
[----:B------:R-:W-:-:S03]  /*1bc0*/  UMOV UR15, 0x40000040 ;  /* 0x40000040000f7882 */ /* 0x000fc60000000000 */
[----:B------:R-:W-:Y:S02]  /*1bd0*/  UMOV UR12, UR9 ;  /* 0x00000009000c7c82 */ /* 0x000fe40008000000 */
[----:B------:R-:W-:Y:S02]  /*1be0*/  UMOV UR14, UR10 ;  /* 0x0000000a000e7c82 */ /* 0x000fe40008000000 */
        /* <DEDUP_REMOVED lines=84> */
[----:B------:R-:W-:Y:S01]  /*2130*/  BPT.TRAP 0x1 ;  /* 0x000000040000795c */ /* 0x000fe20000300000 */
.L_x_23:
[----:B------:R-:W-:Y:S02]  /*2140*/  UISETP.GT.U32.AND UP0, UPT, UR38, 0x1, UPT ;  /* 0x000000012600788c */ /* 0x000fe4000bf04070 */
[----:B------:R-:W-:-:S04]  /*2150*/  ULEA UR8, UR7, UR8, 0x3 ;  /* 0x0000000807087291 */ /* 0x000fc8000f8e183f */
[----:B------:R-:W-:Y:S01]  /*2160*/  UIADD3 UR8, UR8, 0x10, URZ ;  /* 0x0000001008087890 */ /* 0x000fe2000fffe03f */
[----:B------:R-:W-:-:S03]  /*2170*/  PLOP3.LUT P1, PT, PT, PT, UP0, 0x80, 0x0 ;  /* 0x000000000000781c */ /* 0x000fc60003f2f008 */
[----:B------:R-:W-:-:S09]  /*2180*/  UPRMT UR8, URZ, 0x654, UR8 ;  /* 0x000006543f087896 */ /* 0x000fd20008000008 */
[----:B------:R-:W-:Y:S01]  /*2190*/  SYNCS.ARRIVE.TRANS64.RED.A1T0 RZ, [UR8], RZ ;  /* 0x000000ffffff79a7 */ /* 0x000fe20008100408 */
[----:B------:R-:W-:Y:S05]  /*21a0*/  @P1 BRA `(.L_x_24) ;  /* 0x0000000000041947 */ /* 0x000fea0003800000 */
[----:B------:R-:W-:Y:S01]  /*21b0*/  BPT.TRAP 0x1 ;  /* 0x000000040000795c */ /* 0x000fe20000300000 */
.L_x_24:
[----:B------:R-:W-:Y:S01]  /*21c0*/  UIADD3 UR6, UR6, 0x1, URZ ;  /* 0x0000000106067890 */ /* 0x000fe2000fffe03f */
[C---:B------:R-:W-:Y:S01]  /*21d0*/  ISETP.GT.AND P1, PT, R0.reuse, 0x1, PT ;  /* 0x000000010000780c */ /* 0x040fe20003f24270 */
[----:B------:R-:W-:Y:S01]  /*21e0*/  UIADD3 UR7, UR7, 0x1, URZ ;  /* 0x0000000107077890 */ /* 0x000fe2000fffe03f */
[----:B------:R-:W-:Y:S01]  /*21f0*/  VIADD R0, R0, 0xffffffff ;  /* 0xffffffff00007836 */ /* 0x000fe20000000000 */
[----:B------:R-:W-:Y:S02]  /*2200*/  UISETP.NE.AND UP0, UPT, UR6, 0x2, UPT ;  /* 0x000000020600788c */ /* 0x000fe4000bf05270 */
[----:B------:R-:W-:Y:S02]  /*2210*/  UISETP.NE.AND UP1, UPT, UR7, 0x2, UPT ;  /* 0x000000020700788c */ /* 0x000fe4000bf25270 */
[----:B------:R-:W-:Y:S02]  /*2220*/  USEL UR8, URZ, 0x1, UP0 ;  /* 0x000000013f087887 */ /* 0x000fe40008000000 */
[----:B------:R-:W-:-:S02]  /*2230*/  USEL UR6, UR6, URZ, UP0 ;  /* 0x0000003f06067287 */ /* 0x000fc40008000000 */
[----:B------:R-:W-:Y:S02]  /*2240*/  USEL UR7, UR7, URZ, UP1 ;  /* 0x0000003f07077287 */ /* 0x000fe40008800000 */
[----:B------:R-:W-:Y:S01]  /*2250*/  LOP3.LUT R5, R5, UR8, RZ, 0x3c, !PT ;  /* 0x0000000805057c12 */ /* 0x000fe2000f8e3cff */
[----:B------:R-:W-:Y:S09]  /*2260*/  @P1 BRA `(.L_x_25) ;  /* 0xfffffff800101947 */ /* 0x000ff2000383ffff */
.L_x_18:
[----:B------:R-:W3:Y:S02]  /*2270*/  LDC R0, c[0x0][0x28c] ;  /* 0x0000a300ff007b82 */ /* 0x000ee40000000800 */
[----:B---3--:R-:W-:-:S13]  /*2280*/  ISETP.GE.AND P1, PT, R0, 0x1, PT ;  /* 0x000000010000780c */ /* 0x008fda0003f26270 */
[----:B------:R-:W-:Y:S05]  /*2290*/  @!P1 BRA `(.L_x_26) ;  /* 0x0000000000449947 */ /* 0x000fea0003800000 */
[----:B------:R-:W-:Y:S05]  /*22a0*/  @!P0 BRA `(.L_x_27) ;  /* 0x0000000000048947 */ /* 0x000fea0003800000 */
[----:B------:R-:W-:Y:S01]  /*22b0*/  BPT.TRAP 0x1 ;  /* 0x000000040000795c */ /* 0x000fe20000300000 */
.L_x_27:
[----:B------:R-:W3:Y:S01]  /*22c0*/  S2UR UR6, SR_CgaCtaId ;  /* 0x00000000000679c3 */ /* 0x000ee20000008800 */
[----:B------:R-:W-:Y:S01]  /*22d0*/  UISETP.LT.AND UP0, UPT, UR43, 0x1, UPT ;  /* 0x000000012b00788c */ /* 0x000fe2000bf01270 */
[----:B------:R-:W-:-:S03]  /*22e0*/  UMOV UR5, 0x400 ;  /* 0x0000040000057882 */ /* 0x000fc60000000000 */
[----:B------:R-:W-:Y:S02]  /*22f0*/  USEL UR4, UR43, 0x1, UP0 ;  /* 0x000000012b047887 */ /* 0x000fe40008000000 */
[----:B------:R-:W-:Y:S02]  /*2300*/  UISETP.GT.U32.AND UP0, UPT, UR38, 0x1, UPT ;  /* 0x000000012600788c */ /* 0x000fe4000bf04070 */
[----:B------:R-:W-:-:S04]  /*2310*/  UIADD3 UR4, UR37, UR43, -UR4 ;  /* 0x0000002b25047290 */ /* 0x000fc8000fffe804 */
[----:B------:R-:W-:Y:S01]  /*2320*/  USHF.L.U32 UR4, UR4, 0x3, URZ ;  /* 0x0000000304047899 */ /* 0x000fe2000800063f */
[----:B------:R-:W-:-:S03]  /*2330*/  PLOP3.LUT P0, PT, PT, PT, UP0, 0x80, 0x0 ;  /* 0x000000000000781c */ /* 0x000fc60003f0f008 */
[----:B------:R-:W-:Y:S02]  /*2340*/  ULOP3.LUT UR4, UR4, 0x8, URZ, 0xc0, !UPT ;  /* 0x0000000804047892 */ /* 0x000fe4000f8ec03f */
[----:B---3--:R-:W-:-:S04]  /*2350*/  ULEA UR5, UR6, UR5, 0x18 ;  /* 0x0000000506057291 */ /* 0x008fc8000f8ec03f */
[----:B------:R-:W-:-:S04]  /*2360*/  UIADD3 UR4, UR5, 0x10, UR4 ;  /* 0x0000001005047890 */ /* 0x000fc8000fffe004 */
[----:B------:R-:W-:-:S09]  /*2370*/  UPRMT UR4, URZ, 0x654, UR4 ;  /* 0x000006543f047896 */ /* 0x000fd20008000004 */
[----:B------:R-:W-:Y:S01]  /*2380*/  SYNCS.ARRIVE.TRANS64.RED.A1T0 RZ, [UR4], RZ ;  /* 0x000000ffffff79a7 */ /* 0x000fe20008100404 */
[----:B------:R-:W-:Y:S05]  /*2390*/  @P0 BRA `(.L_x_26) ;  /* 0x0000000000040947 */ /* 0x000fea0003800000 */
[----:B------:R-:W-:Y:S01]  /*23a0*/  BPT.TRAP 0x1 ;  /* 0x000000040000795c */ /* 0x000fe20000300000 */
.L_x_26:
[----:B------:R-:W-:Y:S01]  /*23b0*/  LOP3.LUT R0, R2, 0x3, RZ, 0xc0, !PT ;  /* 0x0000000302007812 */ /* 0x000fe200078ec0ff */
[----:B------:R-:W-:Y:S01]  /*23c0*/  UIMAD UR41, UR41, 0x60, URZ ;  /* 0x00000060292978a4 */ /* 0x000fe2000f8e023f */
[----:B------:R-:W-:Y:S01]  /*23d0*/  MOV R7, 0xfffffffe ;  /* 0xfffffffe00077802 */ /* 0x000fe20000000f00 */
[----:B------:R-:W-:Y:S01]  /*23e0*/  ULDC UR11, c[0x0][0x288] ;  /* 0x0000a200000b7ab9 */ /* 0x000fe20000000800 */
[----:B------:R-:W-:Y:S01]  /*23f0*/  UIADD3 UR37, UR43, UR37, URZ ;  /* 0x000000252b257290 */ /* 0x000fe2000fffe03f */
[----:B01----:R-:W-:Y:S01]  /*2400*/  SHF.R.U32.HI R3, RZ, 0x2, R2 ;  /* 0x00000002ff037819 */ /* 0x003fe20000011602 */
[----:B------:R-:W-:Y:S01]  /*2410*/  UIMAD.WIDE UR6, UR40, 0x200, URZ ;  /* 0x00000200280678a5 */ /* 0x000fe2000f8e023f */
[----:B------:R-:W-:Y:S01]  /*2420*/  IMAD R7, R0, R7, UR11 ;  /* 0x0000000b00077e24 */ /* 0x000fe2000f8e0207 */
[----:B------:R-:W-:Y:S01]  /*2430*/  LOP3.LUT R0, R18, 0x1, RZ, 0xc0, !PT ;  /* 0x0000000112007812 */ /* 0x000fe200078ec0ff */
[----:B------:R-:W-:Y:S01]  /*2440*/  USHF.L.U32 UR40, UR40, 0x9, URZ ;  /* 0x0000000928287899 */ /* 0x000fe2000800063f */
[C---:B------:R-:W-:Y:S01]  /*2450*/  LOP3.LUT R4, R2.reuse, 0x60, RZ, 0xc0, !PT ;  /* 0x0000006002047812 */ /* 0x040fe200078ec0ff */
[----:B------:R-:W-:Y:S01]  /*2460*/  UISETP.GE.AND UP2, UPT, UR41, UR11, UPT ;  /* 0x0000000b2900728c */ /* 0x000fe2000bf46270 */
[----:B------:R-:W-:Y:S01]  /*2470*/  IMAD.SHL.U32 R218, R2, 0x2, RZ ;  /* 0x0000000202da7824 */ /* 0x000fe200078e00ff */
[----:B------:R-:W-:Y:S01]  /*2480*/  ULDC UR10, c[0x0][0x284] ;  /* 0x0000a100000a7ab9 */ /* 0x000fe20000000800 */
[----:B------:R-:W-:Y:S01]  /*2490*/  USHF.R.U32.HI UR4, URZ, 0x1, UR37 ;  /* 0x000000013f047899 */ /* 0x000fe20008011625 */
[----:B------:R-:W-:Y:S01]  /*24a0*/  IMAD.U32 R219, RZ, RZ, UR41 ;  /* 0x00000029ffdb7e24 */ /* 0x000fe2000f8e00ff */
[----:B------:R-:W-:Y:S01]  /*24b0*/  UISETP.GE.OR UP2, UPT, UR40, UR10, UP2 ;  /* 0x0000000a2800728c */ /* 0x000fe20009746670 */
[----:B------:R-:W-:Y:S01]  /*24c0*/  IMAD.SHL.U32 R8, R0, 0x40, RZ ;  /* 0x0000004000087824 */ /* 0x000fe200078e00ff */
[----:B------:R-:W-:Y:S01]  /*24d0*/  LOP3.LUT R3, R3, 0x7, RZ, 0xc0, !PT ;  /* 0x0000000703037812 */ /* 0x000fe200078ec0ff */
[----:B------:R-:W-:Y:S01]  /*24e0*/  ULOP3.LUT UR4, UR4, 0x1, URZ, 0xc0, !UPT ;  /* 0x0000000104047892 */ /* 0x000fe2000f8ec03f */
[----:B------:R-:W-:Y:S01]  /*24f0*/  SHF.R.U32.HI R6, RZ, 0x1, R4 ;  /* 0x00000001ff067819 */ /* 0x000fe20000011604 */
[----:B------:R-:W-:Y:S01]  /*2500*/  USHF.R.S32.HI UR12, URZ, 0x1f, UR42 ;  /* 0x0000001f3f0c7899 */ /* 0x000fe2000801142a */
[----:B------:R-:W-:Y:S01]  /*2510*/  LOP3.LUT R218, R219, 0x6, R218, 0xf8, !PT ;  /* 0x00000006dbda7812 */ /* 0x000fe200078ef8da */
[----:B------:R-:W-:Y:S01]  /*2520*/  ULDC.64 UR8, c[0x0][0x5d0] ;  /* 0x0001740000087ab9 */ /* 0x000fe20000000a00 */
[--C-:B--2---:R-:W-:Y:S01]  /*2530*/  LOP3.LUT R23, R8, 0x40, R3.reuse, 0xe2, !PT ;  /* 0x0000004008177812 */ /* 0x104fe200078ee203 */
[----:B------:R-:W-:Y:S01]  /*2540*/  UISETP.GT.U32.AND UP0, UPT, UR37, 0x1, UPT ;  /* 0x000000012500788c */ /* 0x000fe2000bf04070 */
[----:B------:R-:W-:Y:S01]  /*2550*/  IADD3 R3, RZ, -R6, -R3 ;  /* 0x80000006ff037210 */ /* 0x000fe20007ffe803 */
[----:B------:R-:W-:Y:S01]  /*2560*/  UISETP.NE.U32.AND UP1, UPT, UR4, 0x1, UPT ;  /* 0x000000010400788c */ /* 0x000fe2000bf25070 */
[----:B------:R-:W-:Y:S01]  /*2570*/  PLOP3.LUT P0, PT, PT, PT, UP2, 0x80, 0x0 ;  /* 0x000000000000781c */ /* 0x000fe20003f0f028 */
[----:B------:R-:W-:Y:S01]  /*2580*/  UIMAD UR5, UR12, UR8, URZ ;  /* 0x000000080c0572a4 */ /* 0x000fe2000f8e023f */
[--C-:B------:R-:W-:Y:S01]  /*2590*/  SHF.R.S32.HI R219, RZ, 0x1f, R218.reuse ;  /* 0x0000001fffdb7819 */ /* 0x100fe200000114da */
[----:B------:R-:W-:Y:S01]  /*25a0*/  UISETP.LT.U32.AND UP0, UPT, UR43, 0x2, UP0 ;  /* 0x000000022b00788c */ /* 0x000fe20008701070 */
[----:B------:R-:W-:Y:S01]  /*25b0*/  IMAD.U32 R5, RZ, RZ, UR8 ;  /* 0x00000008ff057e24 */ /* 0x000fe2000f8e00ff */
[----:B------:R-:W-:Y:S01]  /*25c0*/  UISETP.GT.U32.AND UP1, UPT, UR43, 0x1, !UP1 ;  /* 0x000000012b00788c */ /* 0x000fe2000cf24070 */
[----:B------:R-:W-:Y:S01]  /*25d0*/  IMAD R3, R0, -0x40, R3 ;  /* 0xffffffc000037824 */ /* 0x000fe200078e0203 */
[----:B------:R-:W-:Y:S01]  /*25e0*/  UIMAD UR5, UR42, UR9, UR5 ;  /* 0x000000092a0572a4 */ /* 0x000fe2000f8e0205 */
[----:B------:R-:W-:Y:S01]  /*25f0*/  IMAD.U32 R0, RZ, RZ, UR10 ;  /* 0x0000000aff007e24 */ /* 0x000fe2000f8e00ff */
[----:B------:R-:W-:Y:S01]  /*2600*/  USEL UR8, URZ, 0x1, !UP0 ;  /* 0x000000013f087887 */ /* 0x000fe2000c000000 */
[----:B------:R-:W-:Y:S01]  /*2610*/  IMAD.WIDE.U32 R4, R5, UR42, R218 ;  /* 0x0000002a05047c25 */ /* 0x000fe2000f8e00da */
[----:B------:R-:W-:Y:S01]  /*2620*/  USEL UR4, URZ, 0x1, !UP1 ;  /* 0x000000013f047887 */ /* 0x000fe2000c800000 */
[----:B------:R-:W-:Y:S01]  /*2630*/  LOP3.LUT R23, R23, UR6, R6, 0xfe, !PT ;  /* 0x0000000617177c12 */ /* 0x000fe2000f8efe06 */
[----:B------:R-:W-:Y:S01]  /*2640*/  ULOP3.LUT UR37, UR37, 0x1, URZ, 0xc0, !UPT ;  /* 0x0000000125257892 */ /* 0x000fe2000f8ec03f */
[----:B------:R-:W-:Y:S01]  /*2650*/  IADD3 R3, R0, -UR40, R3 ;  /* 0x8000002800037c10 */ /* 0x000fe2000fffe003 */
[----:B------:R-:W-:Y:S01]  /*2660*/  ULOP3.LUT UR36, UR4, UR36, UR8, 0x96, !UPT ;  /* 0x0000002404247292 */ /* 0x000fe2000f8e9608 */
[----:B------:R-:W-:Y:S01]  /*2670*/  VIADD R5, R5, UR5 ;  /* 0x0000000505057c36 */ /* 0x000fe20008000000 */
[----:B------:R-:W-:Y:S01]  /*2680*/  IADD3 R0, R7, -UR41, RZ ;  /* 0x8000002907007c10 */ /* 0x000fe2000fffe0ff */
[----:B------:R-:W-:Y:S01]  /*2690*/  UMOV UR40, 0xffffffff ;  /* 0xffffffff00287882 */ /* 0x000fe20000000000 */
[----:B------:R-:W-:Y:S08]  /*26a0*/  @P0 BRA `(.L_x_28) ;  /* 0x000000c800840947 */ /* 0x000ff00003800000 */
[----:B-----5:R-:W-:Y:S01]  /*26b0*/  FSETP.NEU.AND P1, PT, R22, RZ, PT ;  /* 0x000000ff1600720b */ /* 0x020fe20003f2d000 */
[----:B------:R-:W-:Y:S01]  /*26c0*/  ULDC.64 UR8, c[0x0][0x5c8] ;  /* 0x0001720000087ab9 */ /* 0x000fe20000000a00 */
[----:B------:R-:W-:Y:S01]  /*26d0*/  ISETP.GT.AND P0, PT, R3, RZ, PT ;  /* 0x000000ff0300720c */ /* 0x000fe20003f04270 */
[----:B------:R-:W-:Y:S01]  /*26e0*/  UIMAD UR4, UR7, UR8, URZ ;  /* 0x00000008070472a4 */ /* 0x000fe2000f8e023f */
[----:B------:R-:W-:Y:S01]  /*26f0*/  IMAD.U32 R8, RZ, RZ, UR9 ;  /* 0x00000009ff087e24 */ /* 0x000fe2000f8e00ff */
[----:B------:R-:W-:Y:S01]  /*2700*/  BSSY B0, `(.L_x_28) ;  /* 0x0000c9b000007945 */ /* 0x000fe20003800000 */
[----:B------:R-:W-:Y:S01]  /*2710*/  IMAD.WIDE.U32 R6, R23, UR8, R4 ;  /* 0x0000000817067c25 */ /* 0x000fe2000f8e0004 */
[----:B------:R-:W-:-:S03]  /*2720*/  ISETP.GT.AND P2, PT, R0, RZ, P0 ;  /* 0x000000ff0000720c */ /* 0x000fc60000744270 */
[----:B------:R-:W-:-:S04]  /*2730*/  IMAD R5, R23, R8, UR4 ;  /* 0x0000000417057e24 */ /* 0x000fc8000f8e0208 */
[----:B------:R-:W-:Y:S01]  /*2740*/  IMAD.IADD R4, R7, 0x1, R5 ;  /* 0x0000000107047824 */ /* 0x000fe200078e0205 */
[----:B------:R-:W-:Y:S06]  /*2750*/  @!P1 BRA `(.L_x_29) ;  /* 0x0000009000189947 */ /* 0x000fec0003800000 */
[----:B------:R-:W0:Y:S01]  /*2760*/  LDC.64 R216, c[0x0][0x5b8] ;  /* 0x00016e00ffd87b82 */ /* 0x000e220000000a00 */
[----:B------:R-:W-:-:S07]  /*2770*/  ULDC.64 UR4, c[0x0][0x5c0] ;  /* 0x0001700000047ab9 */ /* 0x000fce0000000a00 */
[----:B------:R-:W1:Y:S08]  /*2780*/  LDC.64 R20, c[0x0][0x5b0] ;  /* 0x00016c00ff147b82 */ /* 0x000e700000000a00 */
[----:B------:R-:W2:Y:S01]  /*2790*/  LDC.64 R14, c[0x0][0x5a8] ;  /* 0x00016a00ff0e7b82 */ /* 0x000ea20000000a00 */
[C---:B0-----:R-:W-:Y:S02]  /*27a0*/  IMAD R8, R216.reuse, UR12, RZ ;  /* 0x0000000cd8087c24 */ /* 0x041fe4000f8e02ff */
[----:B------:R-:W-:-:S04]  /*27b0*/  IMAD.WIDE.U32 R12, R216, UR42, R218 ;  /* 0x0000002ad80c7c25 */ /* 0x000fc8000f8e00da */
[----:B------:R-:W-:Y:S02]  /*27c0*/  IMAD R217, R217, UR42, R8 ;  /* 0x0000002ad9d97c24 */ /* 0x000fe4000f8e0208 */
[----:B-1----:R-:W-:Y:S02]  /*27d0*/  IMAD R8, R20, UR7, RZ ;  /* 0x0000000714087c24 */ /* 0x002fe4000f8e02ff */
[----:B------:R-:W-:Y:S02]  /*27e0*/  IMAD.IADD R11, R13, 0x1, R217 ;  /* 0x000000010d0b7824 */ /* 0x000fe400078e02d9 */
[----:B------:R-:W-:Y:S02]  /*27f0*/  IMAD.MOV.U32 R10, RZ, RZ, R12 ;  /* 0x000000ffff0a7224 */ /* 0x000fe400078e000c */
[C---:B------:R-:W-:Y:S02]  /*2800*/  IMAD R223, R23.reuse, R21, R8 ;  /* 0x0000001517df7224 */ /* 0x040fe400078e0208 */
[----:B------:R-:W-:-:S04]  /*2810*/  IMAD.WIDE.U32 R8, R23, R20, R10 ;  /* 0x0000001417087225 */ /* 0x000fc800078e000a */
[----:B------:R-:W-:Y:S01]  /*2820*/  IMAD.IADD R5, R9, 0x1, R223 ;  /* 0x0000000109057824 */ /* 0x000fe200078e02df */
[----:B--2---:R-:W-:-:S04]  /*2830*/  LEA R220, P1, R8, R14, 0x1 ;  /* 0x0000000e08dc7211 */ /* 0x004fc800078208ff */
[----:B------:R-:W-:-:S05]  /*2840*/  LEA.HI.X R221, R8, R15, R5, 0x1, P1 ;  /* 0x0000000f08dd7211 */ /* 0x000fca00008f0c05 */
[----:B------:R-:W2:Y:S01]  /*2850*/  @P2 LDG.E.LTC128B.U16 R222, desc[UR44][R220.64] ;  /* 0x0000002cdcde2981 */ /* 0x000ea2000c1e1520 */
[C---:B------:R-:W-:Y:S01]  /*2860*/  LEA R8, P1, R6.reuse, UR4, 0x1 ;  /* 0x0000000406087c11 */ /* 0x040fe2000f8208ff */
[----:B------:R-:W-:Y:S03]  /*2870*/  BSSY B1, `(.L_x_30) ;  /* 0x0000011000017945 */ /* 0x000fe60003800000 */
[----:B------:R-:W-:Y:S01]  /*2880*/  LEA.HI.X R9, R6, UR5, R4, 0x1, P1 ;  /* 0x0000000506097c11 */ /* 0x000fe200088f0c04 */
[----:B--2---:R-:W-:-:S05]  /*2890*/  HADD2.F32 R5, -RZ, R222.H0_H0 ;  /* 0x200000deff057230 */ /* 0x004fca0000004100 */
[----:B------:R-:W-:-:S04]  /*28a0*/  FMUL R5, R5, R22 ;  /* 0x0000001605057220 */ /* 0x000fc80000400000 */
[----:B------:R-:W-:-:S05]  /*28b0*/  FFMA R5, R168, R19, R5 ;  /* 0x00000013a8057223 */ /* 0x000fca0000000005 */
[----:B------:R-:W-:-:S04]  /*28c0*/  F2FP.F16.F32.PACK_AB R5, RZ, R5 ;  /* 0x00000005ff05723e */ /* 0x000fc800000000ff */
[----:B------:R-:W-:-:S05]  /*28d0*/  PRMT R7, R5, 0x7610, R7 ;  /* 0x0000761005077816 */ /* 0x000fca0000000007 */
[----:B------:R0:W-:Y:S02]  /*28e0*/  @P2 STG.E.U16 desc[UR44][R8.64], R7 ;  /* 0x0000000708002986 */ /* 0x0001e4000c10152c */
[----:B0-----:R-:W-:-:S04]  /*28f0*/  IMAD.WIDE.U32 R6, R23, R20, R218 ;  /* 0x0000001417067225 */ /* 0x001fc800078e00da */
[----:B------:R-:W-:Y:S02]  /*2900*/  IMAD.IADD R7, R223, 0x1, R7 ;  /* 0x00000001df077824 */ /* 0x000fe400078e0207 */
[----:B------:R-:W-:-:S05]  /*2910*/  IMAD.WIDE.U32 R6, R216, UR42, R6 ;  /* 0x0000002ad8067c25 */ /* 0x000fca000f8e0006 */
[----:B------:R-:W-:Y:S02]  /*2920*/  IADD3 R5, R217, R7, RZ ;  /* 0x00000007d9057210 */ /* 0x000fe40007ffe0ff */
[----:B------:R-:W-:-:S04]  /*2930*/  LEA R4, P1, R6, R14, 0x1 ;  /* 0x0000000e06047211 */ /* 0x000fc800078208ff */
[----:B------:R-:W-:Y:S02]  /*2940*/  LEA.HI.X R5, R6, R15, R5, 0x1, P1 ;  /* 0x0000000f06057211 */ /* 0x000fe400008f0c05 */
[----:B------:R-:W-:-:S13]  /*2950*/  ISETP.GT.AND P1, PT, R0, 0x1, P0 ;  /* 0x000000010000780c */ /* 0x000fda0000724270 */
[----:B------:R-:W-:Y:S05]  /*2960*/  @!P1 BRA `(.L_x_31) ;  /* 0x0000000000049947 */ /* 0x000fea0003800000 */
[----:B------:R0:W5:Y:S02]  /*2970*/  LDG.E.LTC128B.U16 R222, desc[UR44][R4.64+0x2] ;  /* 0x0000022c04de7981 */ /* 0x000164000c1e1520 */
.L_x_31:
[----:B------:R-:W-:Y:S05]  /*2980*/  BSYNC B1 ;  /* 0x0000000000017941 */ /* 0x000fea0003800000 */
.L_x_30:
[----:B-----5:R-:W-:-:S05]  /*2990*/  HADD2.F32 R7, -RZ, R222.H0_H0 ;  /* 0x200000deff077230 */ /* 0x020fca0000004100 */
[----:B------:R-:W-:-:S04]  /*29a0*/  FMUL R6, R7, R22 ;  /* 0x0000001607067220 */ /* 0x000fc80000400000 */
[----:B------:R-:W-:-:S05]  /*29b0*/  FFMA R6, R169, R19, R6 ;  /* 0x00000013a9067223 */ /* 0x000fca0000000006 */
[----:B------:R-:W-:-:S04]  /*29c0*/  F2FP.F16.F32.PACK_AB R6, RZ, R6 ;  /* 0x00000006ff06723e */ /* 0x000fc800000000ff */
[----:B------:R-:W-:Y:S01]  /*29d0*/  PRMT R7, R6, 0x7610, R7 ;  /* 0x0000761006077816 */ /* 0x000fe20000000007 */
[----:B------:R-:W-:-:S04]  /*29e0*/  IMAD.SHL.U32 R6, R20, 0x8, RZ ;  /* 0x0000000814067824 */ /* 0x000fc800078e00ff */
[----:B------:R1:W-:Y:S02]  /*29f0*/  @P1 STG.E.U16 desc[UR44][R8.64+0x2], R7 ;  /* 0x0000020708001986 */ /* 0x0003e4000c10152c */
[----:B-1----:R-:W-:-:S03]  /*2a00*/  SHF.L.U64.HI R7, R20, 0x3, R21 ;  /* 0x0000000314077819 */ /* 0x002fc60000010215 */
[----:B------:R-:W-:-:S04]  /*2a10*/  IMAD.WIDE.U32 R220, R23, R20, R6 ;  /* 0x0000001417dc7225 */ /* 0x000fc800078e0006 */
[----:B------:R-:W-:Y:S01]  /*2a20*/  IMAD.IADD R225, R223, 0x1, R221 ;  /* 0x00000001dfe17824 */ /* 0x000fe200078e02dd */
[-C--:B------:R-:W-:Y:S02]  /*2a30*/  IADD3 R168, P1, R218, R220.reuse, RZ ;  /* 0x000000dcdaa87210 */ /* 0x080fe40007f3e0ff */
[----:B------:R-:W-:-:S03]  /*2a40*/  IADD3 R223, P2, R12, R220, RZ ;  /* 0x000000dc0cdf7210 */ /* 0x000fc60007f5e0ff */
[----:B------:R-:W-:Y:S02]  /*2a50*/  IMAD.X R169, R219, 0x1, R225, P1 ;  /* 0x00000001dba97824 */ /* 0x000fe400008e06e1 */
[----:B------:R-:W-:Y:S02]  /*2a60*/  IMAD.X R224, R225, 0x1, R11, P2 ;  /* 0x00000001e1e07824 */ /* 0x000fe400010e060b */
[----:B------:R-:W-:-:S04]  /*2a70*/  IMAD.WIDE.U32 R168, R216, UR42, R168 ;  /* 0x0000002ad8a87c25 */ /* 0x000fc8000f8e00a8 */
[----:B------:R-:W-:Y:S01]  /*2a80*/  IMAD.IADD R169, R217, 0x1, R169 ;  /* 0x00000001d9a97824 */ /* 0x000fe200078e02a9 */
[----:B------:R-:W-:-:S04]  /*2a90*/  LEA R220, P1, R168, R14, 0x1 ;  /* 0x0000000ea8dc7211 */ /* 0x000fc800078208ff */
[-C--:B------:R-:W-:Y:S02]  /*2aa0*/  LEA.HI.X R221, R168, R15.reuse, R169, 0x1, P1 ;  /* 0x0000000fa8dd7211 */ /* 0x080fe400008f0ca9 */
[----:B------:R-:W-:Y:S02]  /*2ab0*/  ISETP.GT.AND P1, PT, R3, 0x8, PT ;  /* 0x000000080300780c */ /* 0x000fe40003f24270 */
[C---:B------:R-:W-:Y:S02]  /*2ac0*/  LEA R168, P2, R223.reuse, R14, 0x1 ;  /* 0x0000000edfa87211 */ /* 0x040fe400078408ff */
[----:B------:R-:W-:Y:S02]  /*2ad0*/  ISETP.GT.AND P3, PT, R0, RZ, P1 ;  /* 0x000000ff0000720c */ /* 0x000fe40000f64270 */
[--C-:B------:R-:W-:Y:S02]  /*2ae0*/  LEA.HI.X R169, R223, R15, R224.reuse, 0x1, P2 ;  /* 0x0000000fdfa97211 */ /* 0x100fe400010f0ce0 */
[----:B------:R-:W-:-:S09]  /*2af0*/  PRMT R224, R222, 0x7610, R224 ;  /* 0x00007610dee07816 */ /* 0x000fd200000000e0 */
[----:B------:R-:W2:Y:S01]  /*2b00*/  @P3 LDG.E.LTC128B.U16 R224, desc[UR44][R168.64] ;  /* 0x0000002ca8e03981 */ /* 0x000ea2000c1e1520 */
[----:B------:R-:W-:Y:S01]  /*2b10*/  IMAD.U32 R225, RZ, RZ, UR8 ;  /* 0x00000008ffe17e24 */ /* 0x000fe2000f8e00ff */
[----:B------:R-:W-:Y:S01]  /*2b20*/  MOV R227, UR8 ;  /* 0x0000000800e37c02 */ /* 0x000fe20008000f00 */
[----:B------:R-:W-:Y:S02]  /*2b30*/  BSSY B1, `(.L_x_32) ;  /* 0x000000f000017945 */ /* 0x000fe40003800000 */
[----:B------:R-:W-:-:S05]  /*2b40*/  IMAD.SHL.U32 R225, R225, 0x10, RZ ;  /* 0x00000010e1e17824 */ /* 0x000fca00078e00ff */
[----:B------:R-:W-:Y:S01]  /*2b50*/  IADD3 R222, P2, R225, R8, RZ ;  /* 0x00000008e1de7210 */ /* 0x000fe20007f5e0ff */
[----:B--2---:R-:W-:-:S05]  /*2b60*/  HADD2.F32 R223, -RZ, R224.H0_H0 ;  /* 0x200000e0ffdf7230 */ /* 0x004fca0000004100 */
[----:B------:R-:W-:-:S04]  /*2b70*/  FMUL R223, R223, R22 ;  /* 0x00000016dfdf7220 */ /* 0x000fc80000400000 */
[----:B------:R-:W-:Y:S01]  /*2b80*/  FFMA R223, R170, R19, R223 ;  /* 0x00000013aadf7223 */ /* 0x000fe200000000df */
[----:B------:R-:W-:-:S04]  /*2b90*/  IMAD.U32 R170, RZ, RZ, UR9 ;  /* 0x00000009ffaa7e24 */ /* 0x000fc8000f8e00ff */
[----:B------:R-:W-:Y:S02]  /*2ba0*/  F2FP.F16.F32.PACK_AB R223, RZ, R223 ;  /* 0x000000dfffdf723e */ /* 0x000fe400000000ff */
[----:B------:R-:W-:Y:S02]  /*2bb0*/  SHF.L.U64.HI R227, R227, 0x4, R170 ;  /* 0x00000004e3e37819 */ /* 0x000fe400000102aa */
[----:B------:R-:W-:-:S03]  /*2bc0*/  PRMT R168, R223, 0x7610, R168 ;  /* 0x00007610dfa87816 */ /* 0x000fc600000000a8 */
[----:B------:R-:W-:Y:S01]  /*2bd0*/  IMAD.X R223, R227, 0x1, R9, P2 ;  /* 0x00000001e3df7824 */ /* 0x000fe200010e0609 */
[----:B------:R-:W-:-:S04]  /*2be0*/  ISETP.GT.AND P2, PT, R0, 0x1, P1 ;  /* 0x000000010000780c */ /* 0x000fc80000f44270 */
[----:B------:R1:W-:Y:S09]  /*2bf0*/  @P3 STG.E.U16 desc[UR44][R222.64], R168 ;  /* 0x000000a8de003986 */ /* 0x0003f2000c10152c */
[----:B------:R-:W-:Y:S05]  /*2c00*/  @!P2 BRA `(.L_x_33) ;  /* 0x000000000004a947 */ /* 0x000fea0003800000 */
[----:B------:R2:W5:Y:S02]  /*2c10*/  LDG.E.LTC128B.U16 R224, desc[UR44][R220.64+0x2] ;  /* 0x0000022cdce07981 */ /* 0x000564000c1e1520 */
.L_x_33:
[----:B------:R-:W-:Y:S05]  /*2c20*/  BSYNC B1 ;  /* 0x0000000000017941 */ /* 0x000fea0003800000 */
.L_x_32:
[----:B-----5:R-:W-:Y:S01]  /*2c30*/  HADD2.F32 R169, -RZ, R224.H0_H0 ;  /* 0x200000e0ffa97230 */ /* 0x020fe20000004100 */
[----:B------:R-:W-:Y:S04]  /*2c40*/  BSSY B1, `(.L_x_34) ;  /* 0x000000b000017945 */ /* 0x000fe80003800000 */
[----:B-1----:R-:W-:Y:S01]  /*2c50*/  FMUL R168, R169, R22 ;  /* 0x00000016a9a87220 */ /* 0x002fe20000400000 */
[----:B------:R-:W-:-:S03]  /*2c60*/  @P2 IMAD.MOV.U32 R169, RZ, RZ, R223 ;  /* 0x000000ffffa92224 */ /* 0x000fc600078e00df */
[----:B------:R-:W-:-:S05]  /*2c70*/  FFMA R168, R171, R19, R168 ;  /* 0x00000013aba87223 */ /* 0x000fca00000000a8 */
[----:B------:R-:W-:-:S04]  /*2c80*/  F2FP.F16.F32.PACK_AB R168, RZ, R168 ;  /* 0x000000a8ffa8723e */ /* 0x000fc800000000ff */
[----:B------:R-:W-:Y:S01]  /*2c90*/  PRMT R170, R168, 0x7610, R170 ;  /* 0x00007610a8aa7816 */ /* 0x000fe200000000aa */
[----:B------:R-:W-:-:S05]  /*2ca0*/  @P2 IMAD.MOV.U32 R168, RZ, RZ, R222 ;  /* 0x000000ffffa82224 */ /* 0x000fca00078e00de */
[----:B------:R1:W-:Y:S01]  /*2cb0*/  @P2 STG.E.U16 desc[UR44][R168.64+0x2], R170 ;  /* 0x000002aaa8002986 */ /* 0x0003e2000c10152c */
[----:B------:R-:W-:-:S13]  /*2cc0*/  ISETP.GT.AND P2, PT, R0, 0x8, P0 ;  /* 0x000000080000780c */ /* 0x000fda0000744270 */
[----:B-1----:R-:W-:Y:S05]  /*2cd0*/  @!P2 BRA `(.L_x_35) ;  /* 0x000000000004a947 */ /* 0x002fea0003800000 */
[----:B------:R1:W5:Y:S02]  /*2ce0*/  LDG.E.LTC128B.U16 R224, desc[UR44][R4.64+0x10] ;  /* 0x0000102c04e07981 */ /* 0x000364000c1e1520 */
.L_x_35:
[----:B------:R-:W-:Y:S05]  /*2cf0*/  BSYNC B1 ;  /* 0x0000000000017941 */ /* 0x000fea0003800000 */
.L_x_34:
[----:B-----5:R-:W-:Y:S01]  /*2d00*/  HADD2.F32 R169, -RZ, R224.H0_H0 ;  /* 0x200000e0ffa97230 */ /* 0x020fe20000004100 */
[----:B------:R-:W-:Y:S04]  /*2d10*/  BSSY B1, `(.L_x_36) ;  /* 0x0000008000017945 */ /* 0x000fe80003800000 */
[----:B------:R-:W-:-:S04]  /*2d20*/  FMUL R169, R169, R22 ;  /* 0x00000016a9a97220 */ /* 0x000fc80000400000 */
[----:B------:R-:W-:-:S05]  /*2d30*/  FFMA R169, R172, R19, R169 ;  /* 0x00000013aca97223 */ /* 0x000fca00000000a9 */
[----:B------:R-:W-:-:S05]  /*2d40*/  F2FP.F16.F32.PACK_AB R169, RZ, R169 ;  /* 0x000000a9ffa9723e */ /* 0x000fca00000000ff */
[----:B------:R3:W-:Y:S01]  /*2d50*/  @P2 STG.E.U16 desc[UR44][R8.64+0x10], R169 ;  /* 0x000010a908002986 */ /* 0x0007e2000c10152c */
[----:B------:R-:W-:-:S13]  /*2d60*/  ISETP.GT.AND P2, PT, R0, 0x9, P0 ;  /* 0x000000090000780c */ /* 0x000fda0000744270 */
[----:B---3--:R-:W-:Y:S05]  /*2d70*/  @!P2 BRA `(.L_x_37) ;  /* 0x000000000004a947 */ /* 0x008fea0003800000 */
[----:B------:R3:W5:Y:S02]  /*2d80*/  LDG.E.LTC128B.U16 R224, desc[UR44][R4.64+0x12] ;  /* 0x0000122c04e07981 */ /* 0x000764000c1e1520 */
.L_x_37:
[----:B------:R-:W-:Y:S05]  /*2d90*/  BSYNC B1 ;  /* 0x0000000000017941 */ /* 0x000fea0003800000 */
.L_x_36:
[----:B-----5:R-:W-:Y:S01]  /*2da0*/  HADD2.F32 R169, -RZ, R224.H0_H0 ;  /* 0x200000e0ffa97230 */ /* 0x020fe20000004100 */
[----:B------:R-:W-:Y:S01]  /*2db0*/  ISETP.GT.AND P3, PT, R0, 0x8, P1 ;  /* 0x000000080000780c */ /* 0x000fe20000f64270 */
[----:B------:R-:W-:Y:S03]  /*2dc0*/  BSSY B1, `(.L_x_38) ;  /* 0x0000007000017945 */ /* 0x000fe60003800000 */
[----:B------:R-:W-:-:S04]  /*2dd0*/  FMUL R168, R169, R22 ;  /* 0x00000016a9a87220 */ /* 0x000fc80000400000 */
[----:B------:R-:W-:-:S05]  /*2de0*/  FFMA R168, R173, R19, R168 ;  /* 0x00000013ada87223 */ /* 0x000fca00000000a8 */
[----:B------:R-:W-:-:S05]  /*2df0*/  F2FP.F16.F32.PACK_AB R168, RZ, R168 ;  /* 0x000000a8ffa8723e */ /* 0x000fca00000000ff */
[----:B------:R4:W-:Y:S01]  /*2e00*/  @P2 STG.E.U16 desc[UR44][R8.64+0x12], R168 ;  /* 0x000012a808002986 */ /* 0x0009e2000c10152c */
[----:B------:R-:W-:Y:S05]  /*2e10*/  @!P3 BRA `(.L_x_39) ;  /* 0x000000000004b947 */ /* 0x000fea0003800000 */
[----:B------:R0:W5:Y:S02]  /*2e20*/  LDG.E.LTC128B.U16 R224, desc[UR44][R220.64+0x10] ;  /* 0x0000102cdce07981 */ /* 0x000164000c1e1520 */
.L_x_39:
[----:B------:R-:W-:Y:S05]  /*2e30*/  BSYNC B1 ;  /* 0x0000000000017941 */ /* 0x000fea0003800000 */
.L_x_38:
[----:B-----5:R-:W-:Y:S01]  /*2e40*/  HADD2.F32 R169, -RZ, R224.H0_H0 ;  /* 0x200000e0ffa97230 */ /* 0x020fe20000004100 */
[----:B------:R-:W-:Y:S01]  /*2e50*/  ISETP.GT.AND P2, PT, R0, 0x9, P1 ;  /* 0x000000090000780c */ /* 0x000fe20000f44270 */
[----:B----4-:R-:W-:Y:S01]  /*2e60*/  @P3 IMAD.MOV.U32 R168, RZ, RZ, R222 ;  /* 0x000000ffffa83224 */ /* 0x010fe200078e00de */
[----:B------:R-:W-:Y:S02]  /*2e70*/  BSSY B1, `(.L_x_40) ;  /* 0x0000009000017945 */ /* 0x000fe40003800000 */
[----:B------:R-:W-:-:S04]  /*2e80*/  FMUL R169, R169, R22 ;  /* 0x00000016a9a97220 */ /* 0x000fc80000400000 */
[----:B------:R-:W-:-:S05]  /*2e90*/  FFMA R169, R174, R19, R169 ;  /* 0x00000013aea97223 */ /* 0x000fca00000000a9 */
[----:B------:R-:W-:-:S04]  /*2ea0*/  F2FP.F16.F32.PACK_AB R169, RZ, R169 ;  /* 0x000000a9ffa9723e */ /* 0x000fc800000000ff */
[----:B------:R-:W-:Y:S02]  /*2eb0*/  PRMT R170, R169, 0x7610, R170 ;  /* 0x00007610a9aa7816 */ /* 0x000fe400000000aa */
[----:B------:R-:W-:-:S05]  /*2ec0*/  @P3 MOV R169, R223 ;  /* 0x000000df00a93202 */ /* 0x000fca0000000f00 */
[----:B------:R4:W-:Y:S01]  /*2ed0*/  @P3 STG.E.U16 desc[UR44][R168.64+0x10], R170 ;  /* 0x000010aaa8003986 */ /* 0x0009e2000c10152c */
[----:B------:R-:W-:Y:S05]  /*2ee0*/  @!P2 BRA `(.L_x_41) ;  /* 0x000000000004a947 */ /* 0x000fea0003800000 */
[----:B------:R0:W5:Y:S02]  /*2ef0*/  LDG.E.LTC128B.U16 R224, desc[UR44][R220.64+0x12] ;  /* 0x0000122cdce07981 */ /* 0x000164000c1e1520 */
.L_x_41:
[----:B------:R-:W-:Y:S05]  /*2f00*/  BSYNC B1 ;  /* 0x0000000000017941 */ /* 0x000fea0003800000 */
.L_x_40:
[----:B----45:R-:W-:Y:S01]  /*2f10*/  HADD2.F32 R169, -RZ, R224.H0_H0 ;  /* 0x200000e0ffa97230 */ /* 0x030fe20000004100 */
[----:B------:R-:W-:Y:S01]  /*2f20*/  ISETP.GT.AND P3, PT, R0, 0x10, P0 ;  /* 0x000000100000780c */ /* 0x000fe20000764270 */
[----:B------:R-:W-:Y:S03]  /*2f30*/  BSSY B1, `(.L_x_42) ;  /* 0x000000a000017945 */ /* 0x000fe60003800000 */
[----:B------:R-:W-:Y:S01]  /*2f40*/  FMUL R168, R169, R22 ;  /* 0x00000016a9a87220 */ /* 0x000fe20000400000 */
[----:B------:R-:W-:-:S03]  /*2f50*/  @P2 IMAD.MOV.U32 R169, RZ, RZ, R223 ;  /* 0x000000ffffa92224 */ /* 0x000fc600078e00df */
[----:B------:R-:W-:-:S05]  /*2f60*/  FFMA R168, R175, R19, R168 ;  /* 0x00000013afa87223 */ /* 0x000fca00000000a8 */
[----:B------:R-:W-:-:S04]  /*2f70*/  F2FP.F16.F32.PACK_AB R168, RZ, R168 ;  /* 0x000000a8ffa8723e */ /* 0x000fc800000000ff */
[----:B------:R-:W-:Y:S01]  /*2f80*/  PRMT R170, R168, 0x7610, R170 ;  /* 0x00007610a8aa7816 */ /* 0x000fe200000000aa */
[----:B------:R-:W-:-:S05]  /*2f90*/  @P2 IMAD.MOV.U32 R168, RZ, RZ, R222 ;  /* 0x000000ffffa82224 */ /* 0x000fca00078e00de */
[----:B------:R4:W-:Y:S01]  /*2fa0*/  @P2 STG.E.U16 desc[UR44][R168.64+0x12], R170 ;  /* 0x000012aaa8002986 */ /* 0x0009e2000c10152c */
[----:B------:R-:W-:Y:S05]  /*2fb0*/  @!P3 BRA `(.L_x_43) ;  /* 0x000000000004b947 */ /* 0x000fea0003800000 */
[----:B------:R0:W5:Y:S02]  /*2fc0*/  LDG.E.LTC128B.U16 R224, desc[UR44][R4.64+0x20] ;  /* 0x0000202c04e07981 */ /* 0x000164000c1e1520 */
.L_x_43:
[----:B------:R-:W-:Y:S05]  /*2fd0*/  BSYNC B1 ;  /* 0x0000000000017941 */ /* 0x000fea0003800000 */
.L_x_42:
[----:B----45:R-:W-:Y:S01]  /*2fe0*/  HADD2.F32 R169, -RZ, R224.H0_H0 ;  /* 0x200000e0ffa97230 */ /* 0x030fe20000004100 */
        /* <DEDUP_REMOVED lines=8> */
.L_x_45:
[----:B------:R-:W-:Y:S05]  /*3070*/  BSYNC B1 ;  /* 0x0000000000017941 */ /* 0x000fea0003800000 */
.L_x_44:
        /* <DEDUP_REMOVED lines=9> */
.L_x_47:
[----:B------:R-:W-:Y:S05]  /*3110*/  BSYNC B1 ;  /* 0x0000000000017941 */ /* 0x000fea0003800000 */
.L_x_46:
[----:B-----5:R-:W-:Y:S01]  /*3120*/  HADD2.F32 R169, -RZ, R224.H0_H0 ;  /* 0x200000e0ffa97230 */ /* 0x020fe20000004100 */
[----:B------:R-:W-:Y:S01]  /*3130*/  ISETP.GT.AND P2, PT, R0, 0x11, P1 ;  /* 0x000000110000780c */ /* 0x000fe20000f44270 */
[----:B----4-:R-:W-:Y:S01]  /*3140*/  @P3 IMAD.MOV.U32 R168, RZ, RZ, R222 ;  /* 0x000000ffffa83224 */ /* 0x010fe200078e00de */
[----:B------:R-:W-:Y:S02]  /*3150*/  BSSY B1, `(.L_x_48) ;  /* 0x0000009000017945 */ /* 0x000fe40003800000 */
[----:B------:R-:W-:-:S04]  /*3160*/  FMUL R169, R169, R22 ;  /* 0x00000016a9a97220 */ /* 0x000fc80000400000 */
[----:B------:R-:W-:-:S05]  /*3170*/  FFMA R169, R178, R19, R169 ;  /* 0x00000013b2a97223 */ /* 0x000fca00000000a9 */
[----:B------:R-:W-:-:S04]  /*3180*/  F2FP.F16.F32.PACK_AB R169, RZ, R169 ;  /* 0x000000a9ffa9723e */ /* 0x000fc800000000ff */
[----:B------:R-:W-:Y:S01]  /*3190*/  PRMT R170, R169, 0x7610, R170 ;  /* 0x00007610a9aa7816 */ /* 0x000fe200000000aa */
[----:B------:R-:W-:-:S05]  /*31a0*/  @P3 IMAD.MOV.U32 R169, RZ, RZ, R223 ;  /* 0x000000ffffa93224 */ /* 0x000fca00078e00df */
[----:B------:R4:W-:Y:S01]  /*31b0*/  @P3 STG.E.U16 desc[UR44][R168.64+0x20], R170 ;  /* 0x000020aaa8003986 */ /* 0x0009e2000c10152c */
[----:B------:R-:W-:Y:S05]  /*31c0*/  @!P2 BRA `(.L_x_49) ;  /* 0x000000000004a947 */ /* 0x000fea0003800000 */
[----:B------:R0:W5:Y:S02]  /*31d0*/  LDG.E.LTC128B.U16 R224, desc[UR44][R220.64+0x22] ;  /* 0x0000222cdce07981 */ /* 0x000164000c1e1520 */
.L_x_49:
[----:B------:R-:W-:Y:S05]  /*31e0*/  BSYNC B1 ;  /* 0x0000000000017941 */ /* 0x000fea0003800000 */
.L_x_48:
        /* <DEDUP_REMOVED lines=12> */
.L_x_51:
[----:B------:R-:W-:Y:S05]  /*32b0*/  BSYNC B1 ;  /* 0x0000000000017941 */ /* 0x000fea0003800000 */
.L_x_50:
        /* <DEDUP_REMOVED lines=9> */
.L_x_53:
[----:B------:R-:W-:Y:S05]  /*3350*/  BSYNC B1 ;  /* 0x0000000000017941 */ /* 0x000fea0003800000 */
.L_x_52:
        /* <DEDUP_REMOVED lines=9> */
.L_x_55:
[----:B------:R-:W-:Y:S05]  /*33f0*/  BSYNC B1 ;  /* 0x0000000000017941 */ /* 0x000fea0003800000 */
.L_x_54:
[----:B-----5:R-:W-:Y:S01]  /*3400*/  HADD2.F32 R169, -RZ, R224.H0_H0 ;  /* 0x200000e0ffa97230 */ /* 0x020fe20000004100 */
[----:B----4-:R-:W-:Y:S01]  /*3410*/  @P3 MOV R168, R222 ;  /* 0x000000de00a83202 */ /* 0x010fe20000000f00 */
[----:B------:R-:W-:Y:S01]  /*3420*/  BSSY B1, `(.L_x_56) ;  /* 0x000000a000017945 */ /* 0x000fe20003800000 */
[----:B------:R-:W-:Y:S02]  /*3430*/  ISETP.GT.AND P2, PT, R0, 0x19, P1 ;  /* 0x000000190000780c */ /* 0x000fe40000f44270 */
        /* <DEDUP_REMOVED lines=8> */
.L_x_57:
[----:B------:R-:W-:Y:S05]  /*34c0*/  BSYNC B1 ;  /* 0x0000000000017941 */ /* 0x000fea0003800000 */
.L_x_56:
        /* <DEDUP_REMOVED lines=12> */
.L_x_59:
[----:B------:R-:W-:Y:S05]  /*3590*/  BSYNC B1 ;  /* 0x0000000000017941 */ /* 0x000fea0003800000 */
.L_x_58:
        /* <DEDUP_REMOVED lines=9> */
.L_x_61:
[----:B------:R-:W-:Y:S05]  /*3630*/  BSYNC B1 ;  /* 0x0000000000017941 */ /* 0x000fea0003800000 */
.L_x_60:
        /* <DEDUP_REMOVED lines=9> */
.L_x_63:
[----:B------:R-:W-:Y:S05]  /*36d0*/  BSYNC B1 ;  /* 0x0000000000017941 */ /* 0x000fea0003800000 */
.L_x_62:
        /* <DEDUP_REMOVED lines=12> */
.L_x_65:
[----:B------:R-:W-:Y:S05]  /*37a0*/  BSYNC B1 ;  /* 0x0000000000017941 */ /* 0x000fea0003800000 */
.L_x_64:
[----:B----45:R-:W-:Y:S01]  /*37b0*/  HADD2.F32 R169, -RZ, R224.H0_H0 ;  /* 0x200000e0ffa97230 */ /* 0x030fe20000004100 */
[----:B------:R-:W-:Y:S01]  /*37c0*/  ISETP.GT.AND P3, PT, R0, 0x28, P0 ;  /* 0x000000280000780c */ /* 0x000fe20000764270 */
[----:B------:R-:W-:Y:S03]  /*37d0*/  BSSY B1, `(.L_x_66) ;  /* 0x000000a000017945 */ /* 0x000fe60003800000 */
[----:B------:R-:W-:Y:S01]  /*37e0*/  FMUL R168, R169, R22 ;  /* 0x00000016a9a87220 */ /* 0x000fe20000400000 */
[----:B------:R-:W-:-:S03]  /*37f0*/  @P2 MOV R169, R223 ;  /* 0x000000df00a92202 */ /* 0x000fc60000000f00 */
[----:B------:R-:W-:-:S05]  /*3800*/  FFMA R168, R187, R19, R168 ;  /* 0x00000013bba87223 */ /* 0x000fca00000000a8 */
[----:B------:R-:W-:-:S04]  /*3810*/  F2FP.F16.F32.PACK_AB R168, RZ, R168 ;  /* 0x000000a8ffa8723e */ /* 0x000fc800000000ff */
[----:B------:R-:W-:Y:S01]  /*3820*/  PRMT R170, R168, 0x7610, R170 ;  /* 0x00007610a8aa7816 */ /* 0x000fe200000000aa */
[----:B------:R-:W-:-:S05]  /*3830*/  @P2 IMAD.MOV.U32 R168, RZ, RZ, R222 ;  /* 0x000000ffffa82224 */ /* 0x000fca00078e00de */
[----:B------:R4:W-:Y:S01]  /*3840*/  @P2 STG.E.U16 desc[UR44][R168.64+0x42], R170 ;  /* 0x000042aaa8002986 */ /* 0x0009e2000c10152c */
[----:B------:R-:W-:Y:S05]  /*3850*/  @!P3 BRA `(.L_x_67) ;  /* 0x000000000004b947 */ /* 0x000fea0003800000 */
[----:B------:R0:W5:Y:S02]  /*3860*/  LDG.E.LTC128B.U16 R224, desc[UR44][R4.64+0x50] ;  /* 0x0000502c04e07981 */ /* 0x000164000c1e1520 */
.L_x_67:
[----:B------:R-:W-:Y:S05]  /*3870*/  BSYNC B1 ;  /* 0x0000000000017941 */ /* 0x000fea0003800000 */
.L_x_66:
        /* <DEDUP_REMOVED lines=9> */
.L_x_69:
[----:B------:R-:W-:Y:S05]  /*3910*/  BSYNC B1 ;  /* 0x0000000000017941 */ /* 0x000fea0003800000 */
.L_x_68:
        /* <DEDUP_REMOVED lines=9> */
.L_x_71:
[----:B------:R-:W-:Y:S05]  /*39b0*/  BSYNC B1 ;  /* 0x0000000000017941 */ /* 0x000fea0003800000 */
.L_x_70:
        /* <DEDUP_REMOVED lines=12> */
.L_x_73:
[----:B------:R-:W-:Y:S05]  /*3a80*/  BSYNC B1 ;  /* 0x0000000000017941 */ /* 0x000fea0003800000 */
.L_x_72:
        /* <DEDUP_REMOVED lines=12> */
.L_x_75:
[----:B------:R-:W-:Y:S05]  /*3b50*/  BSYNC B1 ;  /* 0x0000000000017941 */ /* 0x000fea0003800000 */
.L_x_74:
        /* <DEDUP_REMOVED lines=9> */
.L_x_77:
[----:B------:R-:W-:Y:S05]  /*3bf0*/  BSYNC B1 ;  /* 0x0000000000017941 */ /* 0x000fea0003800000 */
.L_x_76:
        /* <DEDUP_REMOVED lines=9> */
.L_x_79:
[----:B------:R-:W-:Y:S05]  /*3c90*/  BSYNC B1 ;  /* 0x0000000000017941 */ /* 0x000fea0003800000 */
.L_x_78:
        /* <DEDUP_REMOVED lines=12> */
.L_x_81:
[----:B------:R-:W-:Y:S05]  /*3d60*/  BSYNC B1 ;  /* 0x0000000000017941 */ /* 0x000fea0003800000 */
.L_x_80:
[----:B----45:R-:W-:Y:S01]  /*3d70*/  HADD2.F32 R169, -RZ, R224.H0_H0 ;  /* 0x200000e0ffa97230 */ /* 0x030fe20000004100 */
[----:B------:R-:W-:Y:S01]  /*3d80*/  ISETP.GT.AND P3, PT, R0, 0x38, P0 ;  /* 0x000000380000780c */ /* 0x000fe20000764270 */
[----:B------:R-:W-:Y:S03]  /*3d90*/  BSSY B1, `(.L_x_82) ;  /* 0x000000a000017945 */ /* 0x000fe60003800000 */
[----:B------:R-:W-:Y:S01]  /*3da0*/  FMUL R168, R169, R22 ;  /* 0x00000016a9a87220 */ /* 0x000fe20000400000 */
[----:B------:R-:W-:-:S03]  /*3db0*/  @P2 IMAD.MOV.U32 R169, RZ, RZ, R223 ;  /* 0x000000ffffa92224 */ /* 0x000fc600078e00df */
[----:B------:R-:W-:-:S05]  /*3dc0*/  FFMA R168, R195, R19, R168 ;  /* 0x00000013c3a87223 */ /* 0x000fca00000000a8 */
[----:B------:R-:W-:-:S04]  /*3dd0*/  F2FP.F16.F32.PACK_AB R168, RZ, R168 ;  /* 0x000000a8ffa8723e */ /* 0x000fc800000000ff */
[----:B------:R-:W-:Y:S02]  /*3de0*/  PRMT R170, R168, 0x7610, R170 ;  /* 0x00007610a8aa7816 */ /* 0x000fe400000000aa */
[----:B------:R-:W-:-:S05]  /*3df0*/  @P2 MOV R168, R222 ;  /* 0x000000de00a82202 */ /* 0x000fca0000000f00 */
[----:B------:R4:W-:Y:S01]  /*3e00*/  @P2 STG.E.U16 desc[UR44][R168.64+0x62], R170 ;  /* 0x000062aaa8002986 */ /* 0x0009e2000c10152c */
[----:B------:R-:W-:Y:S05]  /*3e10*/  @!P3 BRA `(.L_x_83) ;  /* 0x000000000004b947 */ /* 0x000fea0003800000 */
[----:B------:R0:W5:Y:S02]  /*3e20*/  LDG.E.LTC128B.U16 R224, desc[UR44][R4.64+0x70] ;  /* 0x0000702c04e07981 */ /* 0x000164000c1e1520 */
.L_x_83:
[----:B------:R-:W-:Y:S05]  /*3e30*/  BSYNC B1 ;  /* 0x0000000000017941 */ /* 0x000fea0003800000 */
.L_x_82:
        /* <DEDUP_REMOVED lines=9> */
.L_x_85:
[----:B------:R-:W-:Y:S05]  /*3ed0*/  BSYNC B1 ;  /* 0x0000000000017941 */ /* 0x000fea0003800000 */
.L_x_84:
        /* <DEDUP_REMOVED lines=9> */
.L_x_87:
[----:B------:R-:W-:Y:S05]  /*3f70*/  BSYNC B1 ;  /* 0x0000000000017941 */ /* 0x000fea0003800000 */
.L_x_86:
        /* <DEDUP_REMOVED lines=12> */
.L_x_89:
[----:B------:R-:W-:Y:S05]  /*4040*/  BSYNC B1 ;  /* 0x0000000000017941 */ /* 0x000fea0003800000 */
.L_x_88:
        /* <DEDUP_REMOVED lines=12> */
.L_x_91:
[----:B------:R-:W-:Y:S05]  /*4110*/  BSYNC B1 ;  /* 0x0000000000017941 */ /* 0x000fea0003800000 */
.L_x_90:
        /* <DEDUP_REMOVED lines=9> */
.L_x_93:
[----:B------:R-:W-:Y:S05]  /*41b0*/  BSYNC B1 ;  /* 0x0000000000017941 */ /* 0x000fea0003800000 */
.L_x_92:
        /* <DEDUP_REMOVED lines=9> */
.L_x_95:
[----:B------:R-:W-:Y:S05]  /*4250*/  BSYNC B1 ;  /* 0x0000000000017941 */ /* 0x000fea0003800000 */
.L_x_94:
        /* <DEDUP_REMOVED lines=12> */
.L_x_97:
[----:B------:R-:W-:Y:S05]  /*4320*/  BSYNC B1 ;  /* 0x0000000000017941 */ /* 0x000fea0003800000 */
.L_x_96:
        /* <DEDUP_REMOVED lines=12> */
.L_x_99:
[----:B------:R-:W-:Y:S05]  /*43f0*/  BSYNC B1 ;  /* 0x0000000000017941 */ /* 0x000fea0003800000 */
.L_x_98:
        /* <DEDUP_REMOVED lines=9> */
.L_x_101:
[----:B------:R-:W-:Y:S05]  /*4490*/  BSYNC B1 ;  /* 0x0000000000017941 */ /* 0x000fea0003800000 */
.L_x_100:
        /* <DEDUP_REMOVED lines=9> */
.L_x_103:
[----:B------:R-:W-:Y:S05]  /*4530*/  BSYNC B1 ;  /* 0x0000000000017941 */ /* 0x000fea0003800000 */
.L_x_102:
        /* <DEDUP_REMOVED lines=12> */
.L_x_105:
[----:B------:R-:W-:Y:S05]  /*4600*/  BSYNC B1 ;  /* 0x0000000000017941 */ /* 0x000fea0003800000 */
.L_x_104:
        /* <DEDUP_REMOVED lines=12> */
.L_x_107:
[----:B------:R-:W-:Y:S05]  /*46d0*/  BSYNC B1 ;  /* 0x0000000000017941 */ /* 0x000fea0003800000 */
.L_x_106:
        /* <DEDUP_REMOVED lines=9> */
.L_x_109:
[----:B------:R-:W-:Y:S05]  /*4770*/  BSYNC B1 ;  /* 0x0000000000017941 */ /* 0x000fea0003800000 */
.L_x_108:
        /* <DEDUP_REMOVED lines=9> */
.L_x_111:
[----:B------:R-:W-:Y:S05]  /*4810*/  BSYNC B1 ;  /* 0x0000000000017941 */ /* 0x000fea0003800000 */
.L_x_110:
        /* <DEDUP_REMOVED lines=12> */
.L_x_113:
[----:B------:R-:W-:Y:S05]  /*48e0*/  BSYNC B1 ;  /* 0x0000000000017941 */ /* 0x000fea0003800000 */
.L_x_112:
        /* <DEDUP_REMOVED lines=12> */
.L_x_115:
[----:B------:R-:W-:Y:S05]  /*49b0*/  BSYNC B1 ;  /* 0x0000000000017941 */ /* 0x000fea0003800000 */
.L_x_114:
        /* <DEDUP_REMOVED lines=9> */
.L_x_117:
[----:B------:R-:W-:Y:S05]  /*4a50*/  BSYNC B1 ;  /* 0x0000000000017941 */ /* 0x000fea0003800000 */
.L_x_116:
[----:B01-3-5:R-:W-:Y:S01]  /*4a60*/  HADD2.F32 R5, -RZ, R224.H0_H0 ;  /* 0x200000e0ff057230 */ /* 0x02bfe20000004100 */
        /* <DEDUP_REMOVED lines=11> */
.L_x_119:
[----:B------:R-:W-:Y:S05]  /*4b20*/  BSYNC B1 ;  /* 0x0000000000017941 */ /* 0x000fea0003800000 */
.L_x_118:
[----:B0----5:R-:W-:Y:S01]  /*4b30*/  HADD2.F32 R5, -RZ, R224.H0_H0 ;  /* 0x200000e0ff057230 */ /* 0x021fe20000004100 */
[----:B------:R-:W-:Y:S01]  /*4b40*/  @P2 MOV R4, R222 ;  /* 0x000000de00042202 */ /* 0x000fe20000000f00 */
[----:B------:R-:W-:Y:S01]  /*4b50*/  BSSY B1, `(.L_x_120) ;  /* 0x000000c000017945 */ /* 0x000fe20003800000 */
[----:B------:R-:W-:Y:S02]  /*4b60*/  ISETP.GT.AND P1, PT, R0, 0x59, P1 ;  /* 0x000000590000780c */ /* 0x000fe40000f24270 */
[----:B------:R-:W-:Y:S01]  /*4b70*/  FMUL R5, R5, R22 ;  /* 0x0000001605057220 */ /* 0x000fe20000400000 */
[----:B------:R-:W-:-:S03]  /*4b80*/  IADD3 R175, P0, R23, 0x80, RZ ;  /* 0x0000008017af7810 */ /* 0x000fc60007f1e0ff */
[----:B------:R-:W-:Y:S02]  /*4b90*/  FFMA R5, R214, R19, R5 ;  /* 0x00000013d6057223 */ /* 0x000fe40000000005 */
[----:B----4-:R-:W-:-:S03]  /*4ba0*/  IMAD.X R169, RZ, RZ, UR7, P0 ;  /* 0x00000007ffa97e24 */ /* 0x010fc600080e06ff */
[----:B------:R-:W-:-:S04]  /*4bb0*/  F2FP.F16.F32.PACK_AB R5, RZ, R5 ;  /* 0x00000005ff05723e */ /* 0x000fc800000000ff */
[----:B------:R-:W-:Y:S01]  /*4bc0*/  PRMT R168, R5, 0x7610, R168 ;  /* 0x0000761005a87816 */ /* 0x000fe200000000a8 */
[----:B------:R-:W-:-:S05]  /*4bd0*/  @P2 IMAD.MOV.U32 R5, RZ, RZ, R223 ;  /* 0x000000ffff052224 */ /* 0x000fca00078e00df */
[----:B------:R0:W-:Y:S01]  /*4be0*/  @P2 STG.E.U16 desc[UR44][R4.64+0xb0], R168 ;  /* 0x0000b0a804002986 */ /* 0x0001e2000c10152c */
[----:B------:R-:W-:Y:S05]  /*4bf0*/  @!P1 BRA `(.L_x_121) ;  /* 0x0000000000049947 */ /* 0x000fea0003800000 */
[----:B------:R3:W5:Y:S02]  /*4c00*/  LDG.E.LTC128B.U16 R224, desc[UR44][R220.64+0xb2] ;  /* 0x0000b22cdce07981 */ /* 0x000764000c1e1520 */
.L_x_121:
[----:B------:R-:W-:Y:S05]  /*4c10*/  BSYNC B1 ;  /* 0x0000000000017941 */ /* 0x000fea0003800000 */
.L_x_120:
[----:B0----5:R-:W-:Y:S01]  /*4c20*/  HADD2.F32 R5, -RZ, R224.H0_H0 ;  /* 0x200000e0ff057230 */ /* 0x021fe20000004100 */
[----:B------:R-:W-:Y:S01]  /*4c30*/  ISETP.GT.AND P0, PT, R3, 0x80, PT ;  /* 0x000000800300780c */ /* 0x000fe20003f04270 */
[----:B------:R-:W-:-:S03]  /*4c40*/  IMAD R4, R169, R20, RZ ;  /* 0x00000014a9047224 */ /* 0x000fc600078e02ff */
[----:B------:R-:W-:Y:S01]  /*4c50*/  FMUL R168, R5, R22 ;  /* 0x0000001605a87220 */ /* 0x000fe20000400000 */
[C---:B------:R-:W-:Y:S01]  /*4c60*/  IMAD R177, R175.reuse, R21, R4 ;  /* 0x00000015afb17224 */ /* 0x040fe200078e0204 */
[----:B------:R-:W-:Y:S01]  /*4c70*/  ISETP.GT.AND P4, PT, R0, RZ, P0 ;  /* 0x000000ff0000720c */ /* 0x000fe20000784270 */
[----:B------:R-:W-:-:S04]  /*4c80*/  IMAD.WIDE.U32 R4, R175, R20, R10 ;  /* 0x00000014af047225 */ /* 0x000fc800078e000a */
[----:B------:R-:W-:Y:S01]  /*4c90*/  FFMA R215, R215, R19, R168 ;  /* 0x00000013d7d77223 */ /* 0x000fe200000000a8 */
[----:B------:R-:W-:Y:S01]  /*4ca0*/  IMAD.IADD R5, R5, 0x1, R177 ;  /* 0x0000000105057824 */ /* 0x000fe200078e02b1 */
[----:B------:R-:W-:-:S03]  /*4cb0*/  LEA R168, P2, R4, R14, 0x1 ;  /* 0x0000000e04a87211 */ /* 0x000fc600078408ff */
[----:B------:R-:W-:Y:S02]  /*4cc0*/  F2FP.F16.F32.PACK_AB R215, RZ, R215 ;  /* 0x000000d7ffd7723e */ /* 0x000fe400000000ff */
[----:B------:R-:W-:-:S03]  /*4cd0*/  LEA.HI.X R169, R4, R15, R5, 0x1, P2 ;  /* 0x0000000f04a97211 */ /* 0x000fc600010f0c05 */
[----:B------:R0:W-:Y:S04]  /*4ce0*/  @P1 STG.E.U16 desc[UR44][R222.64+0xb2], R215 ;  /* 0x0000b2d7de001986 */ /* 0x0001e8000c10152c */
[----:B------:R-:W4:Y:S01]  /*4cf0*/  @P4 LDG.E.LTC128B.U16 R224, desc[UR44][R168.64] ;  /* 0x0000002ca8e04981 */ /* 0x000f22000c1e1520 */
[----:B------:R-:W-:Y:S01]  /*4d00*/  IMAD.U32 R179, RZ, RZ, UR8 ;  /* 0x00000008ffb37e24 */ /* 0x000fe2000f8e00ff */
[----:B------:R-:W-:Y:S01]  /*4d10*/  USHF.L.U64.HI UR4, UR8, 0x8, UR9 ;  /* 0x0000000808047899 */ /* 0x000fe20008010209 */
[----:B------:R-:W-:Y:S01]  /*4d20*/  IMAD.WIDE.U32 R4, R175, R20, R218 ;  /* 0x00000014af047225 */ /* 0x000fe200078e00da */
[----:B------:R-:W-:Y:S01]  /*4d30*/  ISETP.GT.AND P2, PT, R0, 0x1, P0 ;  /* 0x000000010000780c */ /* 0x000fe20000744270 */
[----:B------:R-:W-:Y:S01]  /*4d40*/  BSSY B1, `(.L_x_122) ;  /* 0x000000f000017945 */ /* 0x000fe20003800000 */
[----:B------:R-:W-:Y:S01]  /*4d50*/  LEA R170, P1, R179, R8, 0x8 ;  /* 0x00000008b3aa7211 */ /* 0x000fe200078240ff */
[----:B------:R-:W-:-:S02]  /*4d60*/  IMAD.IADD R5, R177, 0x1, R5 ;  /* 0x00000001b1057824 */ /* 0x000fc400078e0205 */
[----:B------:R-:W-:-:S04]  /*4d70*/  IMAD.WIDE.U32 R172, R216, UR42, R4 ;  /* 0x0000002ad8ac7c25 */ /* 0x000fc8000f8e0004 */
[----:B------:R-:W-:Y:S01]  /*4d80*/  IMAD.IADD R5, R217, 0x1, R173 ;  /* 0x00000001d9057824 */ /* 0x000fe200078e02ad */
[----:B------:R-:W-:-:S04]  /*4d90*/  LEA R4, P3, R172, R14, 0x1 ;  /* 0x0000000eac047211 */ /* 0x000fc800078608ff */
[----:B------:R-:W-:Y:S01]  /*4da0*/  LEA.HI.X R5, R172, R15, R5, 0x1, P3 ;  /* 0x0000000fac057211 */ /* 0x000fe200018f0c05 */
[----:B----4-:R-:W-:-:S05]  /*4db0*/  HADD2.F32 R171, -RZ, R224.H0_H0 ;  /* 0x200000e0ffab7230 */ /* 0x010fca0000004100 */
[----:B------:R-:W-:-:S04]  /*4dc0*/  FMUL R171, R171, R22 ;  /* 0x00000016abab7220 */ /* 0x000fc80000400000 */
[----:B------:R-:W-:-:S05]  /*4dd0*/  FFMA R171, R120, R19, R171 ;  /* 0x0000001378ab7223 */ /* 0x000fca00000000ab */
[----:B------:R-:W-:Y:S02]  /*4de0*/  F2FP.F16.F32.PACK_AB R120, RZ, R171 ;  /* 0x000000abff78723e */ /* 0x000fe400000000ff */
[----:B------:R-:W-:-:S05]  /*4df0*/  IADD3.X R171, R9, UR4, RZ, P1, !PT ;  /* 0x0000000409ab7c10 */ /* 0x000fca0008ffe4ff */
[----:B------:R0:W-:Y:S01]  /*4e00*/  @P4 STG.E.U16 desc[UR44][R170.64], R120 ;  /* 0x00000078aa004986 */ /* 0x0001e2000c10152c */
[----:B------:R-:W-:Y:S05]  /*4e10*/  @!P2 BRA `(.L_x_123) ;  /* 0x000000000004a947 */ /* 0x000fea0003800000 */
[----:B------:R4:W5:Y:S02]  /*4e20*/  LDG.E.LTC128B.U16 R224, desc[UR44][R4.64+0x2] ;  /* 0x0000022c04e07981 */ /* 0x000964000c1e1520 */
.L_x_123:
[----:B------:R-:W-:Y:S05]  /*4e30*/  BSYNC B1 ;  /* 0x0000000000017941 */ /* 0x000fea0003800000 */
.L_x_122:
[----:B-----5:R-:W-:Y:S01]  /*4e40*/  HADD2.F32 R169, -RZ, R224.H0_H0 ;  /* 0x200000e0ffa97230 */ /* 0x020fe20000004100 */
[----:B------:R-:W-:Y:S01]  /*4e50*/  ISETP.GT.AND P1, PT, R3, 0x88, PT ;  /* 0x000000880300780c */ /* 0x000fe20003f24270 */
[----:B------:R-:W-:Y:S01]  /*4e60*/  IMAD.WIDE.U32 R174, R175, R20, R6 ;  /* 0x00000014afae7225 */ /* 0x000fe200078e0006 */
[----:B------:R-:W-:Y:S03]  /*4e70*/  BSSY B1, `(.L_x_124) ;  /* 0x0000012000017945 */ /* 0x000fe60003800000 */
[----:B0-----:R-:W-:Y:S01]  /*4e80*/  FMUL R120, R169, R22 ;  /* 0x00000016a9787220 */ /* 0x001fe20000400000 */
[----:B------:R-:W-:Y:S01]  /*4e90*/  IMAD.IADD R177, R177, 0x1, R175 ;  /* 0x00000001b1b17824 */ /* 0x000fe200078e02af */
[----:B------:R-:W-:Y:S02]  /*4ea0*/  ISETP.GT.AND P3, PT, R0, RZ, P1 ;  /* 0x000000ff0000720c */ /* 0x000fe40000f64270 */
[----:B------:R-:W-:Y:S01]  /*4eb0*/  FFMA R120, R121, R19, R120 ;  /* 0x0000001379787223 */ /* 0x000fe20000000078 */
[----:B------:R-:W-:-:S02]  /*4ec0*/  IADD3 R121, P4, R12, R174, RZ ;  /* 0x000000ae0c797210 */ /* 0x000fc40007f9e0ff */
[----:B------:R-:W-:Y:S02]  /*4ed0*/  IADD3 R174, P5, R218, R174, RZ ;  /* 0x000000aedaae7210 */ /* 0x000fe40007fbe0ff */
[----:B------:R-:W-:Y:S02]  /*4ee0*/  F2FP.F16.F32.PACK_AB R169, RZ, R120 ;  /* 0x00000078ffa9723e */ /* 0x000fe400000000ff */
[----:B------:R-:W-:Y:S01]  /*4ef0*/  IADD3.X R120, R177, R11, RZ, P4, !PT ;  /* 0x0000000bb1787210 */ /* 0x000fe200027fe4ff */
[----:B------:R-:W-:Y:S01]  /*4f00*/  IMAD.X R175, R219, 0x1, R177, P5 ;  /* 0x00000001dbaf7824 */ /* 0x000fe200028e06b1 */
[----:B------:R-:W-:Y:S02]  /*4f10*/  LEA R168, P4, R121, R14, 0x1 ;  /* 0x0000000e79a87211 */ /* 0x000fe400078808ff */
[----:B------:R-:W-:Y:S02]  /*4f20*/  PRMT R172, R169, 0x7610, R172 ;  /* 0x00007610a9ac7816 */ /* 0x000fe400000000ac */
[----:B------:R-:W-:Y:S01]  /*4f30*/  LEA.HI.X R169, R121, R15, R120, 0x1, P4 ;  /* 0x0000000f79a97211 */ /* 0x000fe200020f0c78 */
[----:B------:R-:W-:-:S02]  /*4f40*/  IMAD.MOV.U32 R120, RZ, RZ, R170 ;  /* 0x000000ffff787224 */ /* 0x000fc400078e00aa */
[----:B------:R-:W-:-:S05]  /*4f50*/  IMAD.MOV.U32 R121, RZ, RZ, R171 ;  /* 0x000000ffff797224 */ /* 0x000fca00078e00ab */
[----:B------:R0:W-:Y:S01]  /*4f60*/  @P2 STG.E.U16 desc[UR44][R120.64+0x2], R172 ;  /* 0x000002ac78002986 */ /* 0x0001e2000c10152c */
[----:B------:R-:W-:Y:S05]  /*4f70*/  @!P3 BRA `(.L_x_125) ;  /* 0x000000000004b947 */ /* 0x000fea0003800000 */
[----:B------:R0:W5:Y:S02]  /*4f80*/  LDG.E.LTC128B.U16 R224, desc[UR44][R168.64] ;  /* 0x0000002ca8e07981 */ /* 0x000164000c1e1520 */
.L_x_125:
[----:B------:R-:W-:Y:S05]  /*4f90*/  BSYNC B1 ;  /* 0x0000000000017941 */ /* 0x000fea0003800000 */
.L_x_124:
[----:B0----5:R-:W-:Y:S01]  /*4fa0*/  HADD2.F32 R169, -RZ, R224.H0_H0 ;  /* 0x200000e0ffa97230 */ /* 0x021fe20000004100 */
[----:B------:R-:W-:Y:S01]  /*4fb0*/  IADD3 R172, P2, R170, R225, RZ ;  /* 0x000000e1aaac7210 */ /* 0x000fe20007f5e0ff */
[----:B------:R-:W-:Y:S01]  /*4fc0*/  IMAD.WIDE.U32 R174, R216, UR42, R174 ;  /* 0x0000002ad8ae7c25 */ /* 0x000fe2000f8e00ae */
[----:B------:R-:W-:Y:S03]  /*4fd0*/  BSSY B1, `(.L_x_126) ;  /* 0x000000c000017945 */ /* 0x000fe60003800000 */
[----:B------:R-:W-:Y:S01]  /*4fe0*/  FMUL R169, R169, R22 ;  /* 0x00000016a9a97220 */ /* 0x000fe20000400000 */
[----:B------:R-:W-:Y:S01]  /*4ff0*/  IMAD.X R173, R171, 0x1, R227, P2 ;  /* 0x00000001abad7824 */ /* 0x000fe200010e06e3 */
[----:B------:R-:W-:Y:S02]  /*5000*/  LEA R168, P4, R174, R14, 0x1 ;  /* 0x0000000eaea87211 */ /* 0x000fe400078808ff */
[----:B------:R-:W-:Y:S01]  /*5010*/  FFMA R169, R122, R19, R169 ;  /* 0x000000137aa97223 */ /* 0x000fe200000000a9 */
[----:B------:R-:W-:-:S04]  /*5020*/  IMAD.IADD R122, R217, 0x1, R175 ;  /* 0x00000001d97a7824 */ /* 0x000fc800078e02af */
[----:B------:R-:W-:Y:S02]  /*5030*/  F2FP.F16.F32.PACK_AB R175, RZ, R169 ;  /* 0x000000a9ffaf723e */ /* 0x000fe400000000ff */
[----:B------:R-:W-:Y:S02]  /*5040*/  LEA.HI.X R169, R174, R15, R122, 0x1, P4 ;  /* 0x0000000faea97211 */ /* 0x000fe400020f0c7a */
[----:B------:R-:W-:Y:S01]  /*5050*/  ISETP.GT.AND P4, PT, R0, 0x1, P1 ;  /* 0x000000010000780c */ /* 0x000fe20000f84270 */
[----:B------:R0:W-:-:S12]  /*5060*/  @P3 STG.E.U16 desc[UR44][R172.64], R175 ;  /* 0x000000afac003986 */ /* 0x0001d8000c10152c */
[----:B0-----:R-:W-:Y:S05]  /*5070*/  @!P4 BRA `(.L_x_127) ;  /* 0x000000000004c947 */ /* 0x001fea0003800000 */
[----:B------:R0:W5:Y:S02]  /*5080*/  LDG.E.LTC128B.U16 R224, desc[UR44][R168.64+0x2] ;  /* 0x0000022ca8e07981 */ /* 0x000164000c1e1520 */
.L_x_127:
[----:B------:R-:W-:Y:S05]  /*5090*/  BSYNC B1 ;  /* 0x0000000000017941 */ /* 0x000fea0003800000 */
.L_x_126:
[----:B-----5:R-:W-:Y:S01]  /*50a0*/  HADD2.F32 R175, -RZ, R224.H0_H0 ;  /* 0x200000e0ffaf7230 */ /* 0x020fe20000004100 */
[----:B------:R-:W-:Y:S01]  /*50b0*/  ISETP.GT.AND P3, PT, R0, 0x8, P0 ;  /* 0x000000080000780c */ /* 0x000fe20000764270 */
[----:B------:R-:W-:Y:S03]  /*50c0*/  BSSY B1, `(.L_x_128) ;  /* 0x0000009000017945 */ /* 0x000fe60003800000 */
[----:B------:R-:W-:-:S04]  /*50d0*/  FMUL R122, R175, R22 ;  /* 0x00000016af7a7220 */ /* 0x000fc80000400000 */
[----:B------:R-:W-:Y:S01]  /*50e0*/  FFMA R123, R123, R19, R122 ;  /* 0x000000137b7b7223 */ /* 0x000fe2000000007a */
[----:B------:R-:W-:-:S04]  /*50f0*/  IADD3 R122, P2, R225, R170, RZ ;  /* 0x000000aae17a7210 */ /* 0x000fc80007f5e0ff */
[----:B------:R-:W-:Y:S01]  /*5100*/  F2FP.F16.F32.PACK_AB R174, RZ, R123 ;  /* 0x0000007bffae723e */ /* 0x000fe200000000ff */
[----:B------:R-:W-:-:S05]  /*5110*/  IMAD.X R123, R227, 0x1, R171, P2 ;  /* 0x00000001e37b7824 */ /* 0x000fca00010e06ab */
[----:B------:R0:W-:Y:S01]  /*5120*/  @P4 STG.E.U16 desc[UR44][R122.64+0x2], R174 ;  /* 0x000002ae7a004986 */ /* 0x0001e2000c10152c */
[----:B------:R-:W-:Y:S05]  /*5130*/  @!P3 BRA `(.L_x_129) ;  /* 0x000000000004b947 */ /* 0x000fea0003800000 */
[----:B------:R0:W5:Y:S02]  /*5140*/  LDG.E.LTC128B.U16 R224, desc[UR44][R4.64+0x10] ;  /* 0x0000102c04e07981 */ /* 0x000164000c1e1520 */
.L_x_129:
[----:B------:R-:W-:Y:S05]  /*5150*/  BSYNC B1 ;  /* 0x0000000000017941 */ /* 0x000fea0003800000 */
.L_x_128:
        /* <DEDUP_REMOVED lines=9> */
.L_x_131:
[----:B------:R-:W-:Y:S05]  /*51f0*/  BSYNC B1 ;  /* 0x0000000000017941 */ /* 0x000fea0003800000 */
.L_x_130:
[----:B0----5:R-:W-:Y:S01]  /*5200*/  HADD2.F32 R175, -RZ, R224.H0_H0 ;  /* 0x200000e0ffaf7230 */ /* 0x021fe20000004100 */
        /* <DEDUP_REMOVED lines=8> */
.L_x_133:
[----:B------:R-:W-:Y:S05]  /*5290*/  BSYNC B1 ;  /* 0x0000000000017941 */ /* 0x000fea0003800000 */
.L_x_132:
[----:B-----5:R-:W-:Y:S01]  /*52a0*/  HADD2.F32 R125, -RZ, R224.H0_H0 ;  /* 0x200000e0ff7d7230 */ /* 0x020fe20000004100 */
[----:B0-----:R-:W-:Y:S01]  /*52b0*/  @P3 MOV R124, R172 ;  /* 0x000000ac007c3202 */ /* 0x001fe20000000f00 */
        /* <DEDUP_REMOVED lines=10> */
.L_x_135:
[----:B------:R-:W-:Y:S05]  /*5360*/  BSYNC B1 ;  /* 0x0000000000017941 */ /* 0x000fea0003800000 */
.L_x_134:
        /* <DEDUP_REMOVED lines=9> */
.L_x_137:
[----:B------:R-:W-:Y:S05]  /*5400*/  BSYNC B1 ;  /* 0x0000000000017941 */ /* 0x000fea0003800000 */
.L_x_136:
[----:B-----5:R-:W-:Y:S01]  /*5410*/  HADD2.F32 R125, -RZ, R224.H0_H0 ;  /* 0x200000e0ff7d7230 */ /* 0x020fe20000004100 */
[----:B------:R-:W-:Y:S01]  /*5420*/  ISETP.GT.AND P2, PT, R0, 0x11, P0 ;  /* 0x000000110000780c */ /* 0x000fe20000744270 */
[----:B0-----:R-:W-:Y:S01]  /*5430*/  @P3 IMAD.MOV.U32 R124, RZ, RZ, R170 ;  /* 0x000000ffff7c3224 */ /* 0x001fe200078e00aa */
        /* <DEDUP_REMOVED lines=9> */
.L_x_139:
[----:B------:R-:W-:Y:S05]  /*54d0*/  BSYNC B1 ;  /* 0x0000000000017941 */ /* 0x000fea0003800000 */
.L_x_138:
        /* <DEDUP_REMOVED lines=9> */
.L_x_141:
[----:B------:R-:W-:Y:S05]  /*5570*/  BSYNC B1 ;  /* 0x0000000000017941 */ /* 0x000fea0003800000 */
.L_x_140:
        /* <DEDUP_REMOVED lines=12> */
.L_x_143:
[----:B------:R-:W-:Y:S05]  /*5640*/  BSYNC B1 ;  /* 0x0000000000017941 */ /* 0x000fea0003800000 */
.L_x_142:
        /* <DEDUP_REMOVED lines=9> */
.L_x_145:
[----:B------:R-:W-:Y:S05]  /*56e0*/  BSYNC B1 ;  /* 0x0000000000017941 */ /* 0x000fea0003800000 */
.L_x_144:
[----:B-----5:R-:W-:Y:S01]  /*56f0*/  HADD2.F32 R125, -RZ, R224.H0_H0 ;  /* 0x200000e0ff7d7230 */ /* 0x020fe20000004100 */
[----:B------:R-:W-:Y:S01]  /*5700*/  ISETP.GT.AND P2, PT, R0, 0x19, P0 ;  /* 0x000000190000780c */ /* 0x000fe20000744270 */
[----:B0-----:R-:W-:Y:S01]  /*5710*/  @P3 IMAD.MOV.U32 R124, RZ, RZ, R170 ;  /* 0x000000ffff7c3224 */ /* 0x001fe200078e00aa */
        /* <DEDUP_REMOVED lines=9> */
.L_x_147:
[----:B------:R-:W-:Y:S05]  /*57b0*/  BSYNC B1 ;  /* 0x0000000000017941 */ /* 0x000fea0003800000 */
.L_x_146:
        /* <DEDUP_REMOVED lines=9> */
.L_x_149:
[----:B------:R-:W-:Y:S05]  /*5850*/  BSYNC B1 ;  /* 0x0000000000017941 */ /* 0x000fea0003800000 */
.L_x_148:
        /* <DEDUP_REMOVED lines=12> */
.L_x_151:
[----:B------:R-:W-:Y:S05]  /*5920*/  BSYNC B1 ;  /* 0x0000000000017941 */ /* 0x000fea0003800000 */
.L_x_150:
        /* <DEDUP_REMOVED lines=9> */
.L_x_153:
[----:B------:R-:W-:Y:S05]  /*59c0*/  BSYNC B1 ;  /* 0x0000000000017941 */ /* 0x000fea0003800000 */
.L_x_152:
        /* <DEDUP_REMOVED lines=12> */
.L_x_155:
[----:B------:R-:W-:Y:S05]  /*5a90*/  BSYNC B1 ;  /* 0x0000000000017941 */ /* 0x000fea0003800000 */
.L_x_154:
        /* <DEDUP_REMOVED lines=9> */
.L_x_157:
[----:B------:R-:W-:Y:S05]  /*5b30*/  BSYNC B1 ;  /* 0x0000000000017941 */ /* 0x000fea0003800000 */
.L_x_156:
        /* <DEDUP_REMOVED lines=12> */
.L_x_159:
[----:B------:R-:W-:Y:S05]  /*5c00*/  BSYNC B1 ;  /* 0x0000000000017941 */ /* 0x000fea0003800000 */
.L_x_158:
        /* <DEDUP_REMOVED lines=9> */
.L_x_161:
[----:B------:R-:W-:Y:S05]  /*5ca0*/  BSYNC B1 ;  /* 0x0000000000017941 */ /* 0x000fea0003800000 */
.L_x_160:
        /* <DEDUP_REMOVED lines=12> */
.L_x_163:
[----:B------:R-:W-:Y:S05]  /*5d70*/  BSYNC B1 ;  /* 0x0000000000017941 */ /* 0x000fea0003800000 */
.L_x_162:
        /* <DEDUP_REMOVED lines=9> */
.L_x_165:
[----:B------:R-:W-:Y:S05]  /*5e10*/  BSYNC B1 ;  /* 0x0000000000017941 */ /* 0x000fea0003800000 */
.L_x_164:
        /* <DEDUP_REMOVED lines=12> */
.L_x_167:
[----:B------:R-:W-:Y:S05]  /*5ee0*/  BSYNC B1 ;  /* 0x0000000000017941 */ /* 0x000fea0003800000 */
.L_x_166:
        /* <DEDUP_REMOVED lines=9> */
.L_x_169:
[----:B------:R-:W-:Y:S05]  /*5f80*/  BSYNC B1 ;  /* 0x0000000000017941 */ /* 0x000fea0003800000 */
.L_x_168:
        /* <DEDUP_REMOVED lines=12> */
.L_x_171:
[----:B------:R-:W-:Y:S05]  /*6050*/  BSYNC B1 ;  /* 0x0000000000017941 */ /* 0x000fea0003800000 */
.L_x_170:
        /* <DEDUP_REMOVED lines=9> */
.L_x_173:
[----:B------:R-:W-:Y:S05]  /*60f0*/  BSYNC B1 ;  /* 0x0000000000017941 */ /* 0x000fea0003800000 */
.L_x_172:
        /* <DEDUP_REMOVED lines=12> */
.L_x_175:
[----:B------:R-:W-:Y:S05]  /*61c0*/  BSYNC B1 ;  /* 0x0000000000017941 */ /* 0x000fea0003800000 */
.L_x_174:
        /* <DEDUP_REMOVED lines=9> */
.L_x_177:
[----:B------:R-:W-:Y:S05]  /*6260*/  BSYNC B1 ;  /* 0x0000000000017941 */ /* 0x000fea0003800000 */
.L_x_176:
        /* <DEDUP_REMOVED lines=12> */
.L_x_179:
[----:B------:R-:W-:Y:S05]  /*6330*/  BSYNC B1 ;  /* 0x0000000000017941 */ /* 0x000fea0003800000 */
.L_x_178:
        /* <DEDUP_REMOVED lines=9> */
.L_x_181:
[----:B------:R-:W-:Y:S05]  /*63d0*/  BSYNC B1 ;  /* 0x0000000000017941 */ /* 0x000fea0003800000 */
.L_x_180:
        /* <DEDUP_REMOVED lines=12> */
.L_x_183:
[----:B------:R-:W-:Y:S05]  /*64a0*/  BSYNC B1 ;  /* 0x0000000000017941 */ /* 0x000fea0003800000 */
.L_x_182:
        /* <DEDUP_REMOVED lines=9> */
.L_x_185:
[----:B------:R-:W-:Y:S05]  /*6540*/  BSYNC B1 ;  /* 0x0000000000017941 */ /* 0x000fea0003800000 */
.L_x_184:
        /* <DEDUP_REMOVED lines=12> */
.L_x_187:
[----:B------:R-:W-:Y:S05]  /*6610*/  BSYNC B1 ;  /* 0x0000000000017941 */ /* 0x000fea0003800000 */
.L_x_186:
        /* <DEDUP_REMOVED lines=9> */
.L_x_189:
[----:B------:R-:W-:Y:S05]  /*66b0*/  BSYNC B1 ;  /* 0x0000000000017941 */ /* 0x000fea0003800000 */
.L_x_188:
        /* <DEDUP_REMOVED lines=12> */
.L_x_191:
[----:B------:R-:W-:Y:S05]  /*6780*/  BSYNC B1 ;  /* 0x0000000000017941 */ /* 0x000fea0003800000 */
.L_x_190:
        /* <DEDUP_REMOVED lines=9> */
.L_x_193:
[----:B------:R-:W-:Y:S05]  /*6820*/  BSYNC B1 ;  /* 0x0000000000017941 */ /* 0x000fea0003800000 */
.L_x_192:
        /* <DEDUP_REMOVED lines=12> */
.L_x_195:
[----:B------:R-:W-:Y:S05]  /*68f0*/  BSYNC B1 ;  /* 0x0000000000017941 */ /* 0x000fea0003800000 */
.L_x_194:
        /* <DEDUP_REMOVED lines=9> */
.L_x_197:
[----:B------:R-:W-:Y:S05]  /*6990*/  BSYNC B1 ;  /* 0x0000000000017941 */ /* 0x000fea0003800000 */
.L_x_196:
        /* <DEDUP_REMOVED lines=12> */
.L_x_199:
[----:B------:R-:W-:Y:S05]  /*6a60*/  BSYNC B1 ;  /* 0x0000000000017941 */ /* 0x000fea0003800000 */
.L_x_198:
        /* <DEDUP_REMOVED lines=9> */
.L_x_201:
[----:B------:R-:W-:Y:S05]  /*6b00*/  BSYNC B1 ;  /* 0x0000000000017941 */ /* 0x000fea0003800000 */
.L_x_200:
        /* <DEDUP_REMOVED lines=12> */
.L_x_203:
[----:B------:R-:W-:Y:S05]  /*6bd0*/  BSYNC B1 ;  /* 0x0000000000017941 */ /* 0x000fea0003800000 */
.L_x_202:
        /* <DEDUP_REMOVED lines=9> */
.L_x_205:
[----:B------:R-:W-:Y:S05]  /*6c70*/  BSYNC B1 ;  /* 0x0000000000017941 */ /* 0x000fea0003800000 */
.L_x_204:
        /* <DEDUP_REMOVED lines=12> */
.L_x_207:
[----:B------:R-:W-:Y:S05]  /*6d40*/  BSYNC B1 ;  /* 0x0000000000017941 */ /* 0x000fea0003800000 */
.L_x_206:
        /* <DEDUP_REMOVED lines=9> */
.L_x_209:
[----:B------:R-:W-:Y:S05]  /*6de0*/  BSYNC B1 ;  /* 0x0000000000017941 */ /* 0x000fea0003800000 */
.L_x_208:
        /* <DEDUP_REMOVED lines=9> */
.L_x_211:
[----:B------:R-:W-:Y:S05]  /*6e80*/  BSYNC B1 ;  /* 0x0000000000017941 */ /* 0x000fea0003800000 */
.L_x_210:
[----:B0---45:R-:W-:Y:S01]  /*6e90*/  HADD2.F32 R5, -RZ, R224.H0_H0 ;  /* 0x200000e0ff057230 */ /* 0x031fe20000004100 */
        /* <DEDUP_REMOVED lines=8> */
.L_x_213:
[----:B------:R-:W-:Y:S05]  /*6f20*/  BSYNC B1 ;  /* 0x0000000000017941 */ /* 0x000fea0003800000 */
.L_x_212:
[----:B-----5:R-:W-:Y:S01]  /*6f30*/  HADD2.F32 R5, -RZ, R224.H0_H0 ;  /* 0x200000e0ff057230 */ /* 0x020fe20000004100 */
[----:B------:R-:W-:Y:S01]  /*6f40*/  ISETP.GT.AND P1, PT, R0, 0x59, P1 ;  /* 0x000000590000780c */ /* 0x000fe20000f24270 */
[----:B------:R-:W-:Y:S01]  /*6f50*/  BSSY B1, `(.L_x_214) ;  /* 0x0000009000017945 */ /* 0x000fe20003800000 */
[----:B------:R-:W-:Y:S02]  /*6f60*/  IADD3 R131, P0, R23, 0x100, RZ ;  /* 0x0000010017837810 */ /* 0x000fe40007f1e0ff */
[----:B------:R-:W-:-:S03]  /*6f70*/  FMUL R5, R5, R22 ;  /* 0x0000001605057220 */ /* 0x000fc60000400000 */
[----:B0-----:R-:W-:Y:S02]  /*6f80*/  IMAD.X R121, RZ, RZ, UR7, P0 ;  /* 0x00000007ff797e24 */ /* 0x001fe400080e06ff */
[----:B------:R-:W-:-:S05]  /*6f90*/  FFMA R5, R166, R19, R5 ;  /* 0x00000013a6057223 */ /* 0x000fca0000000005 */
[----:B------:R-:W-:-:S05]  /*6fa0*/  F2FP.F16.F32.PACK_AB R5, RZ, R5 ;  /* 0x00000005ff05723e */ /* 0x000fca00000000ff */
[----:B------:R0:W-:Y:S01]  /*6fb0*/  @P2 STG.E.U16 desc[UR44][R172.64+0xb0], R5 ;  /* 0x0000b005ac002986 */ /* 0x0001e2000c10152c */
[----:B------:R-:W-:Y:S05]  /*6fc0*/  @!P1 BRA `(.L_x_215) ;  /* 0x0000000000049947 */ /* 0x000fea0003800000 */
[----:B------:R0:W5:Y:S02]  /*6fd0*/  LDG.E.LTC128B.U16 R224, desc[UR44][R168.64+0xb2] ;  /* 0x0000b22ca8e07981 */ /* 0x000164000c1e1520 */
.L_x_215:
[----:B------:R-:W-:Y:S05]  /*6fe0*/  BSYNC B1 ;  /* 0x0000000000017941 */ /* 0x000fea0003800000 */
.L_x_214:
        /* <DEDUP_REMOVED lines=8> */
[----:B------:R-:W-:Y:S02]  /*7070*/  IADD3 R5, R5, R129, RZ ;  /* 0x0000008105057210 */ /* 0x000fe40007ffe0ff */
[C---:B------:R-:W-:Y:S02]  /*7080*/  LEA R120, P2, R4.reuse, R14, 0x1 ;  /* 0x0000000e04787211 */ /* 0x040fe400078408ff */
[----:B------:R-:W-:Y:S02]  /*7090*/  F2FP.F16.F32.PACK_AB R167, RZ, R167 ;  /* 0x000000a7ffa7723e */ /* 0x000fe400000000ff */
[----:B------:R-:W-:-:S03]  /*70a0*/  LEA.HI.X R121, R4, R15, R5, 0x1, P2 ;  /* 0x0000000f04797211 */ /* 0x000fc600010f0c05 */
[----:B------:R0:W-:Y:S04]  /*70b0*/  @P1 STG.E.U16 desc[UR44][R122.64+0xb2], R167 ;  /* 0x0000b2a77a001986 */ /* 0x0001e8000c10152c */
[----:B------:R-:W2:Y:S01]  /*70c0*/  @P4 LDG.E.LTC128B.U16 R224, desc[UR44][R120.64] ;  /* 0x0000002c78e04981 */ /* 0x000ea2000c1e1520 */
[----:B------:R-:W-:Y:S01]  /*70d0*/  IMAD.U32 R133, RZ, RZ, UR8 ;  /* 0x00000008ff857e24 */ /* 0x000fe2000f8e00ff */
[----:B------:R-:W-:Y:S01]  /*70e0*/  USHF.L.U64.HI UR4, UR8, 0x9, UR9 ;  /* 0x0000000908047899 */ /* 0x000fe20008010209 */
[----:B------:R-:W-:Y:S01]  /*70f0*/  IMAD.WIDE.U32 R4, R131, R20, R218 ;  /* 0x0000001483047225 */ /* 0x000fe200078e00da */
[----:B------:R-:W-:Y:S01]  /*7100*/  ISETP.GT.AND P2, PT, R0, 0x1, P0 ;  /* 0x000000010000780c */ /* 0x000fe20000744270 */
[----:B------:R-:W-:Y:S02]  /*7110*/  BSSY B1, `(.L_x_216) ;  /* 0x000000f000017945 */ /* 0x000fe40003800000 */
[----:B------:R-:W-:Y:S01]  /*7120*/  IMAD.IADD R5, R129, 0x1, R5 ;  /* 0x0000000181057824 */ /* 0x000fe200078e0205 */
[----:B0-----:R-:W-:Y:S01]  /*7130*/  LEA R122, P1, R133, R8, 0x9 ;  /* 0x00000008857a7211 */ /* 0x001fe200078248ff */
[----:B------:R-:W-:-:S03]  /*7140*/  IMAD.WIDE.U32 R124, R216, UR42, R4 ;  /* 0x0000002ad87c7c25 */ /* 0x000fc6000f8e0004 */
[----:B------:R-:W-:Y:S01]  /*7150*/  IADD3.X R123, R9, UR4, RZ, P1, !PT ;  /* 0x00000004097b7c10 */ /* 0x000fe20008ffe4ff */
[----:B------:R-:W-:Y:S01]  /*7160*/  IMAD.IADD R5, R217, 0x1, R125 ;  /* 0x00000001d9057824 */ /* 0x000fe200078e027d */
[----:B------:R-:W-:-:S04]  /*7170*/  LEA R4, P3, R124, R14, 0x1 ;  /* 0x0000000e7c047211 */ /* 0x000fc800078608ff */
[----:B------:R-:W-:Y:S01]  /*7180*/  LEA.HI.X R5, R124, R15, R5, 0x1, P3 ;  /* 0x0000000f7c057211 */ /* 0x000fe200018f0c05 */
[----:B--2---:R-:W-:-:S05]  /*7190*/  HADD2.F32 R127, -RZ, R224.H0_H0 ;  /* 0x200000e0ff7f7230 */ /* 0x004fca0000004100 */
[----:B------:R-:W-:-:S04]  /*71a0*/  FMUL R127, R127, R22 ;  /* 0x000000167f7f7220 */ /* 0x000fc80000400000 */
[----:B------:R-:W-:-:S05]  /*71b0*/  FFMA R127, R72, R19, R127 ;  /* 0x00000013487f7223 */ /* 0x000fca000000007f */
[----:B------:R-:W-:-:S05]  /*71c0*/  F2FP.F16.F32.PACK_AB R127, RZ, R127 ;  /* 0x0000007fff7f723e */ /* 0x000fca00000000ff */
[----:B------:R0:W-:Y:S01]  /*71d0*/  @P4 STG.E.U16 desc[UR44][R122.64], R127 ;  /* 0x0000007f7a004986 */ /* 0x0001e2000c10152c */
[----:B------:R-:W-:Y:S05]  /*71e0*/  @!P2 BRA `(.L_x_217) ;  /* 0x000000000004a947 */ /* 0x000fea0003800000 */
[----:B------:R2:W5:Y:S02]  /*71f0*/  LDG.E.LTC128B.U16 R224, desc[UR44][R4.64+0x2] ;  /* 0x0000022c04e07981 */ /* 0x000564000c1e1520 */
.L_x_217:
[----:B------:R-:W-:Y:S05]  /*7200*/  BSYNC B1 ;  /* 0x0000000000017941 */ /* 0x000fea0003800000 */
.L_x_216:
[----:B-----5:R-:W-:Y:S01]  /*7210*/  HADD2.F32 R121, -RZ, R224.H0_H0 ;  /* 0x200000e0ff797230 */ /* 0x020fe20000004100 */
[----:B------:R-:W-:Y:S01]  /*7220*/  ISETP.GT.AND P1, PT, R3, 0x108, PT ;  /* 0x000001080300780c */ /* 0x000fe20003f24270 */
[----:B0-----:R-:W-:Y:S01]  /*7230*/  IMAD.WIDE.U32 R126, R131, R20, R6 ;  /* 0x00000014837e7225 */ /* 0x001fe200078e0006 */
[----:B------:R-:W-:Y:S03]  /*7240*/  BSSY B1, `(.L_x_218) ;  /* 0x0000012000017945 */ /* 0x000fe60003800000 */
[----:B------:R-:W-:Y:S01]  /*7250*/  FMUL R72, R121, R22 ;  /* 0x0000001679487220 */ /* 0x000fe20000400000 */
[----:B------:R-:W-:Y:S01]  /*7260*/  IMAD.IADD R129, R129, 0x1, R127 ;  /* 0x0000000181817824 */ /* 0x000fe200078e027f */
[----:B------:R-:W-:Y:S02]  /*7270*/  ISETP.GT.AND P3, PT, R0, RZ, P1 ;  /* 0x000000ff0000720c */ /* 0x000fe40000f64270 */
[----:B------:R-:W-:Y:S01]  /*7280*/  FFMA R72, R73, R19, R72 ;  /* 0x0000001349487223 */ /* 0x000fe20000000048 */
[----:B------:R-:W-:-:S02]  /*7290*/  IADD3 R73, P4, R12, R126, RZ ;  /* 0x0000007e0c497210 */ /* 0x000fc40007f9e0ff */
[----:B------:R-:W-:Y:S02]  /*72a0*/  IADD3 R126, P5, R218, R126, RZ ;  /* 0x0000007eda7e7210 */ /* 0x000fe40007fbe0ff */
[----:B------:R-:W-:Y:S01]  /*72b0*/  F2FP.F16.F32.PACK_AB R121, RZ, R72 ;  /* 0x00000048ff79723e */ /* 0x000fe200000000ff */
[----:B------:R-:W-:Y:S01]  /*72c0*/  IMAD.X R72, R129, 0x1, R11, P4 ;  /* 0x0000000181487824 */ /* 0x000fe200020e060b */
[----:B------:R-:W-:Y:S01]  /*72d0*/  LEA R120, P4, R73, R14, 0x1 ;  /* 0x0000000e49787211 */ /* 0x000fe200078808ff */
[----:B------:R-:W-:Y:S01]  /*72e0*/  IMAD.X R127, R219, 0x1, R129, P5 ;  /* 0x00000001db7f7824 */ /* 0x000fe200028e0681 */
[----:B------:R-:W-:Y:S02]  /*72f0*/  PRMT R124, R121, 0x7610, R124 ;  /* 0x00007610797c7816 */ /* 0x000fe4000000007c */
[----:B------:R-:W-:Y:S01]  /*7300*/  LEA.HI.X R121, R73, R15, R72, 0x1, P4 ;  /* 0x0000000f49797211 */ /* 0x000fe200020f0c48 */
[----:B------:R-:W-:Y:S01]  /*7310*/  IMAD.MOV.U32 R73, RZ, RZ, R123 ;  /* 0x000000ffff497224 */ /* 0x000fe200078e007b */
[----:B------:R-:W-:-:S05]  /*7320*/  MOV R72, R122 ;  /* 0x0000007a00487202 */ /* 0x000fca0000000f00 */
[----:B------:R0:W-:Y:S01]  /*7330*/  @P2 STG.E.U16 desc[UR44][R72.64+0x2], R124 ;  /* 0x0000027c48002986 */ /* 0x0001e2000c10152c */
[----:B------:R-:W-:Y:S05]  /*7340*/  @!P3 BRA `(.L_x_219) ;  /* 0x000000000004b947 */ /* 0x000fea0003800000 */
[----:B------:R0:W5:Y:S02]  /*7350*/  LDG.E.LTC128B.U16 R224, desc[UR44][R120.64] ;  /* 0x0000002c78e07981 */ /* 0x000164000c1e1520 */
.L_x_219:
[----:B------:R-:W-:Y:S05]  /*7360*/  BSYNC B1 ;  /* 0x0000000000017941 */ /* 0x000fea0003800000 */
.L_x_218:
        /* <DEDUP_REMOVED lines=15> */
.L_x_221:
[----:B------:R-:W-:Y:S05]  /*7460*/  BSYNC B1 ;  /* 0x0000000000017941 */ /* 0x000fea0003800000 */
.L_x_220:
        /* <DEDUP_REMOVED lines=11> */
.L_x_223:
[----:B------:R-:W-:Y:S05]  /*7520*/  BSYNC B1 ;  /* 0x0000000000017941 */ /* 0x000fea0003800000 */
.L_x_222:
        /* <DEDUP_REMOVED lines=9> */
.L_x_225:
[----:B------:R-:W-:Y:S05]  /*75c0*/  BSYNC B1 ;  /* 0x0000000000017941 */ /* 0x000fea0003800000 */
.L_x_224:
        /* <DEDUP_REMOVED lines=9> */
.L_x_227:
[----:B------:R-:W-:Y:S05]  /*7660*/  BSYNC B1 ;  /* 0x0000000000017941 */ /* 0x000fea0003800000 */
.L_x_226:
        /* <DEDUP_REMOVED lines=12> */
.L_x_229:
[----:B------:R-:W-:Y:S05]  /*7730*/  BSYNC B1 ;  /* 0x0000000000017941 */ /* 0x000fea0003800000 */
.L_x_228:
        /* <DEDUP_REMOVED lines=9> */
.L_x_231:
[----:B------:R-:W-:Y:S05]  /*77d0*/  BSYNC B1 ;  /* 0x0000000000017941 */ /* 0x000fea0003800000 */
.L_x_230:
        /* <DEDUP_REMOVED lines=12> */
.L_x_233:
[----:B------:R-:W-:Y:S05]  /*78a0*/  BSYNC B1 ;  /* 0x0000000000017941 */ /* 0x000fea0003800000 */
.L_x_232:
        /* <DEDUP_REMOVED lines=9> */
.L_x_235:
[----:B------:R-:W-:Y:S05]  /*7940*/  BSYNC B1 ;  /* 0x0000000000017941 */ /* 0x000fea0003800000 */
.L_x_234:
        /* <DEDUP_REMOVED lines=12> */
.L_x_237:
[----:B------:R-:W-:Y:S05]  /*7a10*/  BSYNC B1 ;  /* 0x0000000000017941 */ /* 0x000fea0003800000 */
.L_x_236:
        /* <DEDUP_REMOVED lines=9> */
.L_x_239:
[----:B------:R-:W-:Y:S05]  /*7ab0*/  BSYNC B1 ;  /* 0x0000000000017941 */ /* 0x000fea0003800000 */
.L_x_238:
        /* <DEDUP_REMOVED lines=12> */
.L_x_241:
[----:B------:R-:W-:Y:S05]  /*7b80*/  BSYNC B1 ;  /* 0x0000000000017941 */ /* 0x000fea0003800000 */
.L_x_240:
        /* <DEDUP_REMOVED lines=9> */
.L_x_243:
[----:B------:R-:W-:Y:S05]  /*7c20*/  BSYNC B1 ;  /* 0x0000000000017941 */ /* 0x000fea0003800000 */
.L_x_242:
        /* <DEDUP_REMOVED lines=12> */
.L_x_245:
[----:B------:R-:W-:Y:S05]  /*7cf0*/  BSYNC B1 ;  /* 0x0000000000017941 */ /* 0x000fea0003800000 */
.L_x_244:
        /* <DEDUP_REMOVED lines=9> */
.L_x_247:
[----:B------:R-:W-:Y:S05]  /*7d90*/  BSYNC B1 ;  /* 0x0000000000017941 */ /* 0x000fea0003800000 */
.L_x_246:
        /* <DEDUP_REMOVED lines=12> */
.L_x_249:
[----:B------:R-:W-:Y:S05]  /*7e60*/  BSYNC B1 ;  /* 0x0000000000017941 */ /* 0x000fea0003800000 */
.L_x_248:
        /* <DEDUP_REMOVED lines=9> */
.L_x_251:
[----:B------:R-:W-:Y:S05]  /*7f00*/  BSYNC B1 ;  /* 0x0000000000017941 */ /* 0x000fea0003800000 */
.L_x_250:
        /* <DEDUP_REMOVED lines=12> */
.L_x_253:
[----:B------:R-:W-:Y:S05]  /*7fd0*/  BSYNC B1 ;  /* 0x0000000000017941 */ /* 0x000fea0003800000 */
.L_x_252:
        /* <DEDUP_REMOVED lines=9> */
.L_x_255:
[----:B------:R-:W-:Y:S05]  /*8070*/  BSYNC B1 ;  /* 0x0000000000017941 */ /* 0x000fea0003800000 */
.L_x_254:
        /* <DEDUP_REMOVED lines=12> */
.L_x_257:
[----:B------:R-:W-:Y:S05]  /*8140*/  BSYNC B1 ;  /* 0x0000000000017941 */ /* 0x000fea0003800000 */
.L_x_256:
        /* <DEDUP_REMOVED lines=9> */
.L_x_259:
[----:B------:R-:W-:Y:S05]  /*81e0*/  BSYNC B1 ;  /* 0x0000000000017941 */ /* 0x000fea0003800000 */
.L_x_258:
        /* <DEDUP_REMOVED lines=12> */
.L_x_261:
[----:B------:R-:W-:Y:S05]  /*82b0*/  BSYNC B1 ;  /* 0x0000000000017941 */ /* 0x000fea0003800000 */
.L_x_260:
        /* <DEDUP_REMOVED lines=9> */
.L_x_263:
[----:B------:R-:W-:Y:S05]  /*8350*/  BSYNC B1 ;  /* 0x0000000000017941 */ /* 0x000fea0003800000 */
.L_x_262:
        /* <DEDUP_REMOVED lines=12> */
.L_x_265:
[----:B------:R-:W-:Y:S05]  /*8420*/  BSYNC B1 ;  /* 0x0000000000017941 */ /* 0x000fea0003800000 */
.L_x_264:
        /* <DEDUP_REMOVED lines=9> */
.L_x_267:
[----:B------:R-:W-:Y:S05]  /*84c0*/  BSYNC B1 ;  /* 0x0000000000017941 */ /* 0x000fea0003800000 */
.L_x_266:
        /* <DEDUP_REMOVED lines=12> */
.L_x_269:
[----:B------:R-:W-:Y:S05]  /*8590*/  BSYNC B1 ;  /* 0x0000000000017941 */ /* 0x000fea0003800000 */
.L_x_268:
        /* <DEDUP_REMOVED lines=9> */
.L_x_271:
[----:B------:R-:W-:Y:S05]  /*8630*/  BSYNC B1 ;  /* 0x0000000000017941 */ /* 0x000fea0003800000 */
.L_x_270:
        /* <DEDUP_REMOVED lines=12> */
.L_x_273:
[----:B------:R-:W-:Y:S05]  /*8700*/  BSYNC B1 ;  /* 0x0000000000017941 */ /* 0x000fea0003800000 */
.L_x_272:
        /* <DEDUP_REMOVED lines=9> */
.L_x_275:
[----:B------:R-:W-:Y:S05]  /*87a0*/  BSYNC B1 ;  /* 0x0000000000017941 */ /* 0x000fea0003800000 */
.L_x_274:
        /* <DEDUP_REMOVED lines=12> */
.L_x_277:
[----:B------:R-:W-:Y:S05]  /*8870*/  BSYNC B1 ;  /* 0x0000000000017941 */ /* 0x000fea0003800000 */
.L_x_276:
        /* <DEDUP_REMOVED lines=9> */
.L_x_279:
[----:B------:R-:W-:Y:S05]  /*8910*/  BSYNC B1 ;  /* 0x0000000000017941 */ /* 0x000fea0003800000 */
.L_x_278:
        /* <DEDUP_REMOVED lines=12> */
.L_x_281:
[----:B------:R-:W-:Y:S05]  /*89e0*/  BSYNC B1 ;  /* 0x0000000000017941 */ /* 0x000fea0003800000 */
.L_x_280:
        /* <DEDUP_REMOVED lines=9> */
.L_x_283:
[----:B------:R-:W-:Y:S05]  /*8a80*/  BSYNC B1 ;  /* 0x0000000000017941 */ /* 0x000fea0003800000 */
.L_x_282:
        /* <DEDUP_REMOVED lines=12> */
.L_x_285:
[----:B------:R-:W-:Y:S05]  /*8b50*/  BSYNC B1 ;  /* 0x0000000000017941 */ /* 0x000fea0003800000 */
.L_x_284:
        /* <DEDUP_REMOVED lines=9> */
.L_x_287:
[----:B------:R-:W-:Y:S05]  /*8bf0*/  BSYNC B1 ;  /* 0x0000000000017941 */ /* 0x000fea0003800000 */
.L_x_286:
        /* <DEDUP_REMOVED lines=12> */
.L_x_289:
[----:B------:R-:W-:Y:S05]  /*8cc0*/  BSYNC B1 ;  /* 0x0000000000017941 */ /* 0x000fea0003800000 */
.L_x_288:
        /* <DEDUP_REMOVED lines=9> */
.L_x_291:
[----:B------:R-:W-:Y:S05]  /*8d60*/  BSYNC B1 ;  /* 0x0000000000017941 */ /* 0x000fea0003800000 */
.L_x_290:
        /* <DEDUP_REMOVED lines=12> */
.L_x_293:
[----:B------:R-:W-:Y:S05]  /*8e30*/  BSYNC B1 ;  /* 0x0000000000017941 */ /* 0x000fea0003800000 */
.L_x_292:
        /* <DEDUP_REMOVED lines=9> */
.L_x_295:
[----:B------:R-:W-:Y:S05]  /*8ed0*/  BSYNC B1 ;  /* 0x0000000000017941 */ /* 0x000fea0003800000 */
.L_x_294:
        /* <DEDUP_REMOVED lines=12> */
.L_x_297:
[----:B------:R-:W-:Y:S05]  /*8fa0*/  BSYNC B1 ;  /* 0x0000000000017941 */ /* 0x000fea0003800000 */
.L_x_296:
        /* <DEDUP_REMOVED lines=9> */
.L_x_299:
[----:B------:R-:W-:Y:S05]  /*9040*/  BSYNC B1 ;  /* 0x0000000000017941 */ /* 0x000fea0003800000 */
.L_x_298:
        /* <DEDUP_REMOVED lines=12> */
.L_x_301:
[----:B------:R-:W-:Y:S05]  /*9110*/  BSYNC B1 ;  /* 0x0000000000017941 */ /* 0x000fea0003800000 */
.L_x_300:
        /* <DEDUP_REMOVED lines=9> */
.L_x_303:
[----:B------:R-:W-:Y:S05]  /*91b0*/  BSYNC B1 ;  /* 0x0000000000017941 */ /* 0x000fea0003800000 */
.L_x_302:
        /* <DEDUP_REMOVED lines=9> */
.L_x_305:
[----:B------:R-:W-:Y:S05]  /*9250*/  BSYNC B1 ;  /* 0x0000000000017941 */ /* 0x000fea0003800000 */
.L_x_304:
[----:B0-2--5:R-:W-:Y:S01]  /*9260*/  HADD2.F32 R5, -RZ, R224.H0_H0 ;  /* 0x200000e0ff057230 */ /* 0x025fe20000004100 */
        /* <DEDUP_REMOVED lines=8> */
.L_x_307:
[----:B------:R-:W-:Y:S05]  /*92f0*/  BSYNC B1 ;  /* 0x0000000000017941 */ /* 0x000fea0003800000 */
.L_x_306:
[----:B-----5:R-:W-:Y:S01]  /*9300*/  HADD2.F32 R5, -RZ, R224.H0_H0 ;  /* 0x200000e0ff057230 */ /* 0x020fe20000004100 */
[----:B------:R-:W-:Y:S01]  /*9310*/  ISETP.GT.AND P1, PT, R0, 0x59, P1 ;  /* 0x000000590000780c */ /* 0x000fe20000f24270 */
[----:B------:R-:W-:Y:S01]  /*9320*/  BSSY B1, `(.L_x_308) ;  /* 0x0000009000017945 */ /* 0x000fe20003800000 */
[----:B------:R-:W-:Y:S02]  /*9330*/  IADD3 R79, P0, R23, 0x180, RZ ;  /* 0x00000180174f7810 */ /* 0x000fe40007f1e0ff */
[----:B------:R-:W-:-:S03]  /*9340*/  FMUL R5, R5, R22 ;  /* 0x0000001605057220 */ /* 0x000fc60000400000 */
[----:B------:R-:W-:Y:S02]  /*9350*/  IMAD.X R23, RZ, RZ, UR7, P0 ;  /* 0x00000007ff177e24 */ /* 0x000fe400080e06ff */
[----:B------:R-:W-:-:S05]  /*9360*/  FFMA R5, R118, R19, R5 ;  /* 0x0000001376057223 */ /* 0x000fca0000000005 */
[----:B------:R-:W-:-:S05]  /*9370*/  F2FP.F16.F32.PACK_AB R5, RZ, R5 ;  /* 0x00000005ff05723e */ /* 0x000fca00000000ff */
[----:B------:R0:W-:Y:S01]  /*9380*/  @P2 STG.E.U16 desc[UR44][R124.64+0xb0], R5 ;  /* 0x0000b0057c002986 */ /* 0x0001e2000c10152c */
[----:B------:R-:W-:Y:S05]  /*9390*/  @!P1 BRA `(.L_x_309) ;  /* 0x0000000000049947 */ /* 0x000fea0003800000 */
[----:B------:R0:W5:Y:S02]  /*93a0*/  LDG.E.LTC128B.U16 R224, desc[UR44][R120.64+0xb2] ;  /* 0x0000b22c78e07981 */ /* 0x000164000c1e1520 */
.L_x_309:
[----:B------:R-:W-:Y:S05]  /*93b0*/  BSYNC B1 ;  /* 0x0000000000017941 */ /* 0x000fea0003800000 */
.L_x_308:
        /* <DEDUP_REMOVED lines=13> */
[----:B------:R1:W2:Y:S01]  /*9490*/  @P4 LDG.E.LTC128B.U16 R224, desc[UR44][R72.64] ;  /* 0x0000002c48e04981 */ /* 0x0002a2000c1e1520 */
[----:B------:R-:W-:Y:S01]  /*94a0*/  IMAD.WIDE.U32 R4, R79, R20, R218 ;  /* 0x000000144f047225 */ /* 0x000fe200078e00da */
[----:B------:R-:W-:Y:S01]  /*94b0*/  UIMAD UR4, UR9, 0x300, URZ ;  /* 0x00000300090478a4 */ /* 0x000fe2000f8e023f */
[----:B------:R-:W-:Y:S01]  /*94c0*/  ISETP.GT.AND P3, PT, R0, 0x1, P0 ;  /* 0x000000010000780c */ /* 0x000fe20000764270 */
[----:B------:R-:W-:Y:S01]  /*94d0*/  BSSY B1, `(.L_x_310) ;  /* 0x0000013000017945 */ /* 0x000fe20003800000 */
[----:B------:R-:W-:Y:S02]  /*94e0*/  IMAD.IADD R5, R23, 0x1, R5 ;  /* 0x0000000117057824 */ /* 0x000fe400078e0205 */
[----:B------:R-:W-:-:S02]  /*94f0*/  IMAD.U32 R81, RZ, RZ, UR8 ;  /* 0x00000008ff517e24 */ /* 0x000fc4000f8e00ff */
[----:B------:R-:W-:Y:S01]  /*9500*/  IMAD.WIDE.U32 R76, R216, UR42, R4 ;  /* 0x0000002ad84c7c25 */ /* 0x000fe2000f8e0004 */
[----:B------:R-:W-:-:S03]  /*9510*/  MOV R4, R8 ;  /* 0x0000000800047202 */ /* 0x000fc60000000f00 */
[----:B------:R-:W-:Y:S01]  /*9520*/  IMAD.MOV.U32 R5, RZ, RZ, R9 ;  /* 0x000000ffff057224 */ /* 0x000fe200078e0009 */
[----:B------:R-:W-:Y:S01]  /*9530*/  LEA R8, P1, R76, R14, 0x1 ;  /* 0x0000000e4c087211 */ /* 0x000fe200078208ff */
[----:B------:R-:W-:Y:S02]  /*9540*/  IMAD.IADD R9, R217, 0x1, R77 ;  /* 0x00000001d9097824 */ /* 0x000fe400078e024d */
[----:B------:R-:W-:-:S03]  /*9550*/  IMAD.WIDE.U32 R4, R81, 0x300, R4 ;  /* 0x0000030051047825 */ /* 0x000fc600078e0004 */
[----:B------:R-:W-:Y:S01]  /*9560*/  LEA.HI.X R9, R76, R15, R9, 0x1, P1 ;  /* 0x0000000f4c097211 */ /* 0x000fe200008f0c09 */
[----:B-1----:R-:W-:Y:S02]  /*9570*/  VIADD R73, R5, UR4 ;  /* 0x0000000405497c36 */ /* 0x002fe40008000000 */
[----:B------:R-:W-:Y:S02]  /*9580*/  @P4 IMAD.MOV.U32 R72, RZ, RZ, R4 ;  /* 0x000000ffff484224 */ /* 0x000fe400078e0004 */
[----:B--2---:R-:W-:-:S05]  /*9590*/  HADD2.F32 R21, -RZ, R224.H0_H0 ;  /* 0x200000e0ff157230 */ /* 0x004fca0000004100 */
[----:B------:R-:W-:-:S04]  /*95a0*/  FMUL R21, R21, R22 ;  /* 0x0000001615157220 */ /* 0x000fc80000400000 */
[----:B------:R-:W-:-:S05]  /*95b0*/  FFMA R21, R24, R19, R21 ;  /* 0x0000001318157223 */ /* 0x000fca0000000015 */
[----:B------:R-:W-:-:S05]  /*95c0*/  F2FP.F16.F32.PACK_AB R21, RZ, R21 ;  /* 0x00000015ff15723e */ /* 0x000fca00000000ff */
[----:B------:R0:W-:Y:S01]  /*95d0*/  @P4 STG.E.U16 desc[UR44][R72.64], R21 ;  /* 0x0000001548004986 */ /* 0x0001e2000c10152c */
[----:B------:R-:W-:Y:S05]  /*95e0*/  @!P3 BRA `(.L_x_311) ;  /* 0x000000000004b947 */ /* 0x000fea0003800000 */
[----:B------:R1:W5:Y:S02]  /*95f0*/  LDG.E.LTC128B.U16 R224, desc[UR44][R8.64+0x2] ;  /* 0x0000022c08e07981 */ /* 0x000364000c1e1520 */
.L_x_311:
[----:B------:R-:W-:Y:S05]  /*9600*/  BSYNC B1 ;  /* 0x0000000000017941 */ /* 0x000fea0003800000 */
.L_x_310:
[----:B-----5:R-:W-:Y:S01]  /*9610*/  HADD2.F32 R13, -RZ, R224.H0_H0 ;  /* 0x200000e0ff0d7230 */ /* 0x020fe20000004100 */
[----:B------:R-:W-:Y:S01]  /*9620*/  ISETP.GT.AND P1, PT, R3, 0x188, PT ;  /* 0x000001880300780c */ /* 0x000fe20003f24270 */
[----:B------:R-:W-:Y:S01]  /*9630*/  IMAD.WIDE.U32 R6, R79, R20, R6 ;  /* 0x000000144f067225 */ /* 0x000fe200078e0006 */
[----:B------:R-:W-:Y:S03]  /*9640*/  BSSY B1, `(.L_x_312) ;  /* 0x0000011000017945 */ /* 0x000fe60003800000 */
[----:B------:R-:W-:Y:S01]  /*9650*/  FMUL R10, R13, R22 ;  /* 0x000000160d0a7220 */ /* 0x000fe20000400000 */
[----:B------:R-:W-:Y:S01]  /*9660*/  IMAD.IADD R23, R23, 0x1, R7 ;  /* 0x0000000117177824 */ /* 0x000fe200078e0207 */
[-C--:B------:R-:W-:Y:S01]  /*9670*/  IADD3 R12, P4, R12, R6.reuse, RZ ;  /* 0x000000060c0c7210 */ /* 0x080fe20007f9e0ff */
[----:B------:R-:W-:Y:S02]  /*9680*/  @P3 IMAD.MOV.U32 R13, RZ, RZ, R73 ;  /* 0x000000ffff0d3224 */ /* 0x000fe400078e0049 */
[----:B------:R-:W-:Y:S01]  /*9690*/  FFMA R25, R25, R19, R10 ;  /* 0x0000001319197223 */ /* 0x000fe2000000000a */
[----:B------:R-:W-:-:S02]  /*96a0*/  IADD3 R10, P5, R218, R6, RZ ;  /* 0x00000006da0a7210 */ /* 0x000fc40007fbe0ff */
[----:B------:R-:W-:Y:S02]  /*96b0*/  IADD3.X R3, R23, R11, RZ, P4, !PT ;  /* 0x0000000b17037210 */ /* 0x000fe400027fe4ff */
[C---:B------:R-:W-:Y:S01]  /*96c0*/  LEA R6, P4, R12.reuse, R14, 0x1 ;  /* 0x0000000e0c067211 */ /* 0x040fe200078808ff */
[----:B------:R-:W-:Y:S01]  /*96d0*/  IMAD.X R11, R219, 0x1, R23, P5 ;  /* 0x00000001db0b7824 */ /* 0x000fe200028e0617 */
[----:B------:R-:W-:Y:S02]  /*96e0*/  F2FP.F16.F32.PACK_AB R25, RZ, R25 ;  /* 0x00000019ff19723e */ /* 0x000fe400000000ff */
[----:B------:R-:W-:Y:S01]  /*96f0*/  LEA.HI.X R7, R12, R15, R3, 0x1, P4 ;  /* 0x0000000f0c077211 */ /* 0x000fe200020f0c03 */
[----:B------:R-:W-:Y:S01]  /*9700*/  @P3 IMAD.MOV.U32 R12, RZ, RZ, R4 ;  /* 0x000000ffff0c3224 */ /* 0x000fe200078e0004 */
[----:B------:R-:W-:-:S04]  /*9710*/  ISETP.GT.AND P2, PT, R0, RZ, P1 ;  /* 0x000000ff0000720c */ /* 0x000fc80000f44270 */
[----:B------:R2:W-:Y:S09]  /*9720*/  @P3 STG.E.U16 desc[UR44][R12.64+0x2], R25 ;  /* 0x000002190c003986 */ /* 0x0005f2000c10152c */
[----:B------:R-:W-:Y:S05]  /*9730*/  @!P2 BRA `(.L_x_313) ;  /* 0x000000000004a947 */ /* 0x000fea0003800000 */
[----:B------:R0:W5:Y:S02]  /*9740*/  LDG.E.LTC128B.U16 R224, desc[UR44][R6.64] ;  /* 0x0000002c06e07981 */ /* 0x000164000c1e1520 */
.L_x_313:
[----:B------:R-:W-:Y:S05]  /*9750*/  BSYNC B1 ;  /* 0x0000000000017941 */ /* 0x000fea0003800000 */
.L_x_312:
[----:B-----5:R-:W-:Y:S01]  /*9760*/  HADD2.F32 R3, -RZ, R224.H0_H0 ;  /* 0x200000e0ff037230 */ /* 0x020fe20000004100 */
[----:B0-----:R-:W-:Y:S01]  /*9770*/  IADD3 R6, P3, R225, R4, RZ ;  /* 0x00000004e1067210 */ /* 0x001fe20007f7e0ff */
[----:B------:R-:W-:Y:S01]  /*9780*/  IMAD.WIDE.U32 R10, R216, UR42, R10 ;  /* 0x0000002ad80a7c25 */ /* 0x000fe2000f8e000a */
[----:B------:R-:W-:Y:S03]  /*9790*/  BSSY B1, `(.L_x_314) ;  /* 0x000000c000017945 */ /* 0x000fe60003800000 */
[----:B------:R-:W-:Y:S01]  /*97a0*/  FMUL R3, R3, R22 ;  /* 0x0000001603037220 */ /* 0x000fe20000400000 */
[----:B------:R-:W-:Y:S01]  /*97b0*/  IMAD.X R7, R73, 0x1, R227, P3 ;  /* 0x0000000149077824 */ /* 0x000fe200018e06e3 */
[----:B------:R-:W-:Y:S01]  /*97c0*/  LEA R14, P4, R10, R14, 0x1 ;  /* 0x0000000e0a0e7211 */ /* 0x000fe200078808ff */
[----:B------:R-:W-:Y:S02]  /*97d0*/  IMAD.IADD R217, R217, 0x1, R11 ;  /* 0x00000001d9d97824 */ /* 0x000fe400078e020b */
[----:B------:R-:W-:-:S03]  /*97e0*/  FFMA R3, R26, R19, R3 ;  /* 0x000000131a037223 */ /* 0x000fc60000000003 */
[----:B------:R-:W-:Y:S02]  /*97f0*/  LEA.HI.X R15, R10, R15, R217, 0x1, P4 ;  /* 0x0000000f0a0f7211 */ /* 0x000fe400020f0cd9 */
[----:B------:R-:W-:Y:S02]  /*9800*/  F2FP.F16.F32.PACK_AB R3, RZ, R3 ;  /* 0x00000003ff03723e */ /* 0x000fe400000000ff */
[----:B------:R-:W-:-:S03]  /*9810*/  ISETP.GT.AND P4, PT, R0, 0x1, P1 ;  /* 0x000000010000780c */ /* 0x000fc60000f84270 */
[----:B------:R0:W-:Y:S10]  /*9820*/  @P2 STG.E.U16 desc[UR44][R6.64], R3 ;  /* 0x0000000306002986 */ /* 0x0001f4000c10152c */
[----:B------:R-:W-:Y:S05]  /*9830*/  @!P4 BRA `(.L_x_315) ;  /* 0x000000000004c947 */ /* 0x000fea0003800000 */
[----:B------:R0:W5:Y:S02]  /*9840*/  LDG.E.LTC128B.U16 R224, desc[UR44][R14.64+0x2] ;  /* 0x0000022c0ee07981 */ /* 0x000164000c1e1520 */
.L_x_315:
[----:B------:R-:W-:Y:S05]  /*9850*/  BSYNC B1 ;  /* 0x0000000000017941 */ /* 0x000fea0003800000 */
.L_x_314:
        /* <DEDUP_REMOVED lines=9> */
.L_x_317:
[----:B------:R-:W-:Y:S05]  /*98f0*/  BSYNC B1 ;  /* 0x0000000000017941 */ /* 0x000fea0003800000 */
.L_x_316:
[----:B-----5:R-:W-:Y:S01]  /*9900*/  HADD2.F32 R3, -RZ, R224.H0_H0 ;  /* 0x200000e0ff037230 */ /* 0x020fe20000004100 */
[----:B0-----:R-:W-:Y:S01]  /*9910*/  @P2 MOV R10, R4 ;  /* 0x00000004000a2202 */ /* 0x001fe20000000f00 */
[----:B------:R-:W-:Y:S01]  /*9920*/  @P2 IMAD.MOV.U32 R11, RZ, RZ, R73 ;  /* 0x000000ffff0b2224 */ /* 0x000fe200078e0049 */
[----:B------:R-:W-:Y:S01]  /*9930*/  ISETP.GT.AND P3, PT, R0, 0x9, P0 ;  /* 0x000000090000780c */ /* 0x000fe20000764270 */
[----:B------:R-:W-:Y:S01]  /*9940*/  BSSY B1, `(.L_x_318) ;  /* 0x0000007000017945 */ /* 0x000fe20003800000 */
[----:B------:R-:W-:-:S04]  /*9950*/  FMUL R3, R3, R22 ;  /* 0x0000001603037220 */ /* 0x000fc80000400000 */
[----:B------:R-:W-:-:S05]  /*9960*/  FFMA R3, R28, R19, R3 ;  /* 0x000000131c037223 */ /* 0x000fca0000000003 */
[----:B------:R-:W-:-:S05]  /*9970*/  F2FP.F16.F32.PACK_AB R3, RZ, R3 ;  /* 0x00000003ff03723e */ /* 0x000fca00000000ff */
[----:B------:R0:W-:Y:S01]  /*9980*/  @P2 STG.E.U16 desc[UR44][R10.64+0x10], R3 ;  /* 0x000010030a002986 */ /* 0x0001e2000c10152c */
[----:B------:R-:W-:Y:S05]  /*9990*/  @!P3 BRA `(.L_x_319) ;  /* 0x000000000004b947 */ /* 0x000fea0003800000 */
[----:B------:R0:W5:Y:S02]  /*99a0*/  LDG.E.LTC128B.U16 R224, desc[UR44][R8.64+0x12] ;  /* 0x0000122c08e07981 */ /* 0x000164000c1e1520 */
.L_x_319:
[----:B------:R-:W-:Y:S05]  /*99b0*/  BSYNC B1 ;  /* 0x0000000000017941 */ /* 0x000fea0003800000 */
.L_x_318:
[----:B0----5:R-:W-:Y:S01]  /*99c0*/  HADD2.F32 R3, -RZ, R224.H0_H0 ;  /* 0x200000e0ff037230 */ /* 0x021fe20000004100 */
[----:B------:R-:W-:Y:S01]  /*99d0*/  ISETP.GT.AND P2, PT, R0, 0x8, P1 ;  /* 0x000000080000780c */ /* 0x000fe20000f44270 */
[----:B------:R-:W-:Y:S01]  /*99e0*/  @P3 IMAD.MOV.U32 R11, RZ, RZ, R73 ;  /* 0x000000ffff0b3224 */ /* 0x000fe200078e0049 */
        /* <DEDUP_REMOVED lines=9> */
.L_x_321:
[----:B------:R-:W-:Y:S05]  /*9a80*/  BSYNC B1 ;  /* 0x0000000000017941 */ /* 0x000fea0003800000 */
.L_x_320:
        /* <DEDUP_REMOVED lines=9> */
.L_x_323:
[----:B------:R-:W-:Y:S05]  /*9b20*/  BSYNC B1 ;  /* 0x0000000000017941 */ /* 0x000fea0003800000 */
.L_x_322:
        /* <DEDUP_REMOVED lines=9> */
.L_x_325:
[----:B------:R-:W-:Y:S05]  /*9bc0*/  BSYNC B1 ;  /* 0x0000000000017941 */ /* 0x000fea0003800000 */
.L_x_324:
[----:B-----5:R-:W-:Y:S01]  /*9bd0*/  HADD2.F32 R3, -RZ, R224.H0_H0 ;  /* 0x200000e0ff037230 */ /* 0x020fe20000004100 */
[----:B------:R-:W-:Y:S01]  /*9be0*/  ISETP.GT.AND P3, PT, R0, 0x11, P0 ;  /* 0x000000110000780c */ /* 0x000fe20000764270 */
[----:B0-----:R-:W-:Y:S01]  /*9bf0*/  @P2 IMAD.MOV.U32 R10, RZ, RZ, R4 ;  /* 0x000000ffff0a2224 */ /* 0x001fe200078e0004 */
[----:B------:R-:W-:Y:S01]  /*9c00*/  BSSY B1, `(.L_x_326) ;  /* 0x0000008000017945 */ /* 0x000fe20003800000 */
[----:B------:R-:W-:Y:S02]  /*9c10*/  @P2 IMAD.MOV.U32 R11, RZ, RZ, R73 ;  /* 0x000000ffff0b2224 */ /* 0x000fe400078e0049 */
[----:B------:R-:W-:-:S04]  /*9c20*/  FMUL R3, R3, R22 ;  /* 0x0000001603037220 */ /* 0x000fc80000400000 */
[----:B------:R-:W-:-:S05]  /*9c30*/  FFMA R3, R32, R19, R3 ;  /* 0x0000001320037223 */ /* 0x000fca0000000003 */
[----:B------:R-:W-:-:S05]  /*9c40*/  F2FP.F16.F32.PACK_AB R3, RZ, R3 ;  /* 0x00000003ff03723e */ /* 0x000fca00000000ff */
[----:B------:R0:W-:Y:S01]  /*9c50*/  @P2 STG.E.U16 desc[UR44][R10.64+0x20], R3 ;  /* 0x000020030a002986 */ /* 0x0001e2000c10152c */
[----:B------:R-:W-:Y:S05]  /*9c60*/  @!P3 BRA `(.L_x_327) ;  /* 0x000000000004b947 */ /* 0x000fea0003800000 */
[----:B------:R0:W5:Y:S02]  /*9c70*/  LDG.E.LTC128B.U16 R224, desc[UR44][R8.64+0x22] ;  /* 0x0000222c08e07981 */ /* 0x000164000c1e1520 */
.L_x_327:
[----:B------:R-:W-:Y:S05]  /*9c80*/  BSYNC B1 ;  /* 0x0000000000017941 */ /* 0x000fea0003800000 */
.L_x_326:
[----:B0----5:R-:W-:Y:S01]  /*9c90*/  HADD2.F32 R3, -RZ, R224.H0_H0 ;  /* 0x200000e0ff037230 */ /* 0x021fe20000004100 */
[----:B------:R-:W-:Y:S01]  /*9ca0*/  ISETP.GT.AND P2, PT, R0, 0x10, P1 ;  /* 0x000000100000780c */ /* 0x000fe20000f44270 */
[----:B------:R-:W-:Y:S01]  /*9cb0*/  @P3 IMAD.MOV.U32 R11, RZ, RZ, R73 ;  /* 0x000000ffff0b3224 */ /* 0x000fe200078e0049 */
        /* <DEDUP_REMOVED lines=9> */
.L_x_329:
[----:B------:R-:W-:Y:S05]  /*9d50*/  BSYNC B1 ;  /* 0x0000000000017941 */ /* 0x000fea0003800000 */
.L_x_328:
        /* <DEDUP_REMOVED lines=9> */
.L_x_331:
[----:B------:R-:W-:Y:S05]  /*9df0*/  BSYNC B1 ;  /* 0x0000000000017941 */ /* 0x000fea0003800000 */
.L_x_330:
        /* <DEDUP_REMOVED lines=9> */
.L_x_333:
[----:B------:R-:W-:Y:S05]  /*9e90*/  BSYNC B1 ;  /* 0x0000000000017941 */ /* 0x000fea0003800000 */
.L_x_332:
        /* <DEDUP_REMOVED lines=11> */
.L_x_335:
[----:B------:R-:W-:Y:S05]  /*9f50*/  BSYNC B1 ;  /* 0x0000000000017941 */ /* 0x000fea0003800000 */
.L_x_334:
        /* <DEDUP_REMOVED lines=12> */
.L_x_337:
[----:B------:R-:W-:Y:S05]  /*a020*/  BSYNC B1 ;  /* 0x0000000000017941 */ /* 0x000fea0003800000 */
.L_x_336:
        /* <DEDUP_REMOVED lines=9> */
.L_x_339:
[----:B------:R-:W-:Y:S05]  /*a0c0*/  BSYNC B1 ;  /* 0x0000000000017941 */ /* 0x000fea0003800000 */
.L_x_338:
        /* <DEDUP_REMOVED lines=9> */
.L_x_341:
[----:B------:R-:W-:Y:S05]  /*a160*/  BSYNC B1 ;  /* 0x0000000000017941 */ /* 0x000fea0003800000 */
.L_x_340:
        /* <DEDUP_REMOVED lines=11> */
.L_x_343:
[----:B------:R-:W-:Y:S05]  /*a220*/  BSYNC B1 ;  /* 0x0000000000017941 */ /* 0x000fea0003800000 */
.L_x_342:
        /* <DEDUP_REMOVED lines=12> */
.L_x_345:
[----:B------:R-:W-:Y:S05]  /*a2f0*/  BSYNC B1 ;  /* 0x0000000000017941 */ /* 0x000fea0003800000 */
.L_x_344:
        /* <DEDUP_REMOVED lines=9> */
.L_x_347:
[----:B------:R-:W-:Y:S05]  /*a390*/  BSYNC B1 ;  /* 0x0000000000017941 */ /* 0x000fea0003800000 */
.L_x_346:
        /* <DEDUP_REMOVED lines=9> */
.L_x_349:
[----:B------:R-:W-:Y:S05]  /*a430*/  BSYNC B1 ;  /* 0x0000000000017941 */ /* 0x000fea0003800000 */
.L_x_348:
        /* <DEDUP_REMOVED lines=11> */
.L_x_351:
[----:B------:R-:W-:Y:S05]  /*a4f0*/  BSYNC B1 ;  /* 0x0000000000017941 */ /* 0x000fea0003800000 */
.L_x_350:
        /* <DEDUP_REMOVED lines=12> */
.L_x_353:
[----:B------:R-:W-:Y:S05]  /*a5c0*/  BSYNC B1 ;  /* 0x0000000000017941 */ /* 0x000fea0003800000 */
.L_x_352:
        /* <DEDUP_REMOVED lines=9> */
.L_x_355:
[----:B------:R-:W-:Y:S05]  /*a660*/  BSYNC B1 ;  /* 0x0000000000017941 */ /* 0x000fea0003800000 */
.L_x_354:
        /* <DEDUP_REMOVED lines=9> */
.L_x_357:
[----:B------:R-:W-:Y:S05]  /*a700*/  BSYNC B1 ;  /* 0x0000000000017941 */ /* 0x000fea0003800000 */
.L_x_356:
        /* <DEDUP_REMOVED lines=11> */
.L_x_359:
[----:B------:R-:W-:Y:S05]  /*a7c0*/  BSYNC B1 ;  /* 0x0000000000017941 */ /* 0x000fea0003800000 */
.L_x_358:
        /* <DEDUP_REMOVED lines=12> */
.L_x_361:
[----:B------:R-:W-:Y:S05]  /*a890*/  BSYNC B1 ;  /* 0x0000000000017941 */ /* 0x000fea0003800000 */
.L_x_360:
        /* <DEDUP_REMOVED lines=9> */
.L_x_363:
[----:B------:R-:W-:Y:S05]  /*a930*/  BSYNC B1 ;  /* 0x0000000000017941 */ /* 0x000fea0003800000 */
.L_x_362:
        /* <DEDUP_REMOVED lines=9> */
.L_x_365:
[----:B------:R-:W-:Y:S05]  /*a9d0*/  BSYNC B1 ;  /* 0x0000000000017941 */ /* 0x000fea0003800000 */
.L_x_364:
        /* <DEDUP_REMOVED lines=11> */
.L_x_367:
[----:B------:R-:W-:Y:S05]  /*aa90*/  BSYNC B1 ;  /* 0x0000000000017941 */ /* 0x000fea0003800000 */
.L_x_366:
        /* <DEDUP_REMOVED lines=12> */
.L_x_369:
[----:B------:R-:W-:Y:S05]  /*ab60*/  BSYNC B1 ;  /* 0x0000000000017941 */ /* 0x000fea0003800000 */
.L_x_368:
        /* <DEDUP_REMOVED lines=9> */
.L_x_371:
[----:B------:R-:W-:Y:S05]  /*ac00*/  BSYNC B1 ;  /* 0x0000000000017941 */ /* 0x000fea0003800000 */
.L_x_370:
        /* <DEDUP_REMOVED lines=9> */
.L_x_373:
[----:B------:R-:W-:Y:S05]  /*aca0*/  BSYNC B1 ;  /* 0x0000000000017941 */ /* 0x000fea0003800000 */
.L_x_372:
        /* <DEDUP_REMOVED lines=11> */
.L_x_375:
[----:B------:R-:W-:Y:S05]  /*ad60*/  BSYNC B1 ;  /* 0x0000000000017941 */ /* 0x000fea0003800000 */
.L_x_374:
        /* <DEDUP_REMOVED lines=12> */
.L_x_377:
[----:B------:R-:W-:Y:S05]  /*ae30*/  BSYNC B1 ;  /* 0x0000000000017941 */ /* 0x000fea0003800000 */
.L_x_376:
        /* <DEDUP_REMOVED lines=9> */
.L_x_379:
[----:B------:R-:W-:Y:S05]  /*aed0*/  BSYNC B1 ;  /* 0x0000000000017941 */ /* 0x000fea0003800000 */
.L_x_378:
        /* <DEDUP_REMOVED lines=9> */
.L_x_381:
[----:B------:R-:W-:Y:S05]  /*af70*/  BSYNC B1 ;  /* 0x0000000000017941 */ /* 0x000fea0003800000 */
.L_x_380:
        /* <DEDUP_REMOVED lines=11> */
.L_x_383:
[----:B------:R-:W-:Y:S05]  /*b030*/  BSYNC B1 ;  /* 0x0000000000017941 */ /* 0x000fea0003800000 */
.L_x_382:
        /* <DEDUP_REMOVED lines=12> */
.L_x_385:
[----:B------:R-:W-:Y:S05]  /*b100*/  BSYNC B1 ;  /* 0x0000000000017941 */ /* 0x000fea0003800000 */
.L_x_384:
        /* <DEDUP_REMOVED lines=9> */
.L_x_387:
[----:B------:R-:W-:Y:S05]  /*b1a0*/  BSYNC B1 ;  /* 0x0000000000017941 */ /* 0x000fea0003800000 */
.L_x_386:
        /* <DEDUP_REMOVED lines=9> */
.L_x_389:
[----:B------:R-:W-:Y:S05]  /*b240*/  BSYNC B1 ;  /* 0x0000000000017941 */ /* 0x000fea0003800000 */
.L_x_388:
        /* <DEDUP_REMOVED lines=11> */
.L_x_391:
[----:B------:R-:W-:Y:S05]  /*b300*/  BSYNC B1 ;  /* 0x0000000000017941 */ /* 0x000fea0003800000 */
.L_x_390:
        /* <DEDUP_REMOVED lines=12> */
.L_x_393:
[----:B------:R-:W-:Y:S05]  /*b3d0*/  BSYNC B1 ;  /* 0x0000000000017941 */ /* 0x000fea0003800000 */
.L_x_392:
        /* <DEDUP_REMOVED lines=9> */
.L_x_395:
[----:B------:R-:W-:Y:S05]  /*b470*/  BSYNC B1 ;  /* 0x0000000000017941 */ /* 0x000fea0003800000 */
.L_x_394:
        /* <DEDUP_REMOVED lines=9> */
.L_x_397:
[----:B------:R-:W-:Y:S05]  /*b510*/  BSYNC B1 ;  /* 0x0000000000017941 */ /* 0x000fea0003800000 */
.L_x_396:
        /* <DEDUP_REMOVED lines=11> */
.L_x_399:
[----:B------:R-:W-:Y:S05]  /*b5d0*/  BSYNC B1 ;  /* 0x0000000000017941 */ /* 0x000fea0003800000 */
.L_x_398:
[----:B0----5:R-:W-:Y:S01]  /*b5e0*/  HADD2.F32 R3, -RZ, R224.H0_H0 ;  /* 0x200000e0ff037230 */ /* 0x021fe20000004100 */
[----:B------:R-:W-:Y:S01]  /*b5f0*/  @P0 MOV R5, R73 ;  /* 0x0000004900050202 */ /* 0x000fe20000000f00 */
[----:B------:R-:W-:Y:S01]  /*b600*/  BSSY B1, `(.L_x_400) ;  /* 0x0000008000017945 */ /* 0x000fe20003800000 */
[----:B------:R-:W-:Y:S02]  /*b610*/  ISETP.GT.AND P2, PT, R0, 0x58, P1 ;  /* 0x000000580000780c */ /* 0x000fe40000f44270 */
[----:B-1----:R-:W-:-:S04]  /*b620*/  FMUL R8, R3, R22 ;  /* 0x0000001603087220 */ /* 0x002fc80000400000 */
[----:B------:R-:W-:-:S05]  /*b630*/  FFMA R8, R69, R19, R8 ;  /* 0x0000001345087223 */ /* 0x000fca0000000008 */
[----:B------:R-:W-:-:S05]  /*b640*/  F2FP.F16.F32.PACK_AB R8, RZ, R8 ;  /* 0x00000008ff08723e */ /* 0x000fca00000000ff */
[----:B------:R0:W-:Y:S01]  /*b650*/  @P0 STG.E.U16 desc[UR44][R4.64+0xb2], R8 ;  /* 0x0000b20804000986 */ /* 0x0001e2000c10152c */
[----:B------:R-:W-:Y:S05]  /*b660*/  @!P2 BRA `(.L_x_401) ;  /* 0x000000000004a947 */ /* 0x000fea0003800000 */
[----:B------:R1:W5:Y:S02]  /*b670*/  LDG.E.LTC128B.U16 R224, desc[UR44][R14.64+0xb0] ;  /* 0x0000b02c0ee07981 */ /* 0x000364000c1e1520 */
.L_x_401:
[----:B------:R-:W-:Y:S05]  /*b680*/  BSYNC B1 ;  /* 0x0000000000017941 */ /* 0x000fea0003800000 */
.L_x_400:
        /* <DEDUP_REMOVED lines=11> */
.L_x_403:
[----:B------:R-:W-:Y:S05]  /*b740*/  BSYNC B1 ;  /* 0x0000000000017941 */ /* 0x000fea0003800000 */
.L_x_402:
[----:B------:R-:W-:Y:S05]  /*b750*/  @!P1 BRA `(.L_x_404) ;  /* 0x0000003800549947 */ /* 0x000fea0003800000 */
[----:B0----5:R-:W-:-:S05]  /*b760*/  HADD2.F32 R3, -RZ, R224.H0_H0 ;  /* 0x200000e0ff037230 */ /* 0x021fca0000004100 */
[----:B------:R-:W-:-:S04]  /*b770*/  FMUL R0, R3, R22 ;  /* 0x0000001603007220 */ /* 0x000fc80000400000 */
[----:B------:R-:W-:-:S05]  /*b780*/  FFMA R0, R71, R19, R0 ;  /* 0x0000001347007223 */ /* 0x000fca0000000000 */
[----:B------:R-:W-:-:S05]  /*b790*/  F2FP.F16.F32.PACK_AB R0, RZ, R0 ;  /* 0x00000000ff00723e */ /* 0x000fca00000000ff */
[----:B------:R0:W-:Y:S01]  /*b7a0*/  STG.E.U16 desc[UR44][R6.64+0xb2], R0 ;  /* 0x0000b20006007986 */ /* 0x0001e2000c10152c */
[----:B------:R-:W-:Y:S05]  /*b7b0*/  BRA `(.L_x_404) ;  /* 0x00000038003c7947 */ /* 0x000fea0003800000 */
.L_x_29:
[----:B------:R-:W-:Y:S01]  /*b7c0*/  ULDC.64 UR4, c[0x0][0x5c0] ;  /* 0x0001700000047ab9 */ /* 0x000fe20000000a00 */
[-C--:B------:R-:W-:Y:S01]  /*b7d0*/  FMUL R168, R168, R19.reuse ;  /* 0x00000013a8a87220 */ /* 0x080fe20000400000 */
[----:B------:R-:W-:Y:S01]  /*b7e0*/  LEA R8, P1, R6, UR4, 0x1 ;  /* 0x0000000406087c11 */ /* 0x000fe2000f8208ff */
[-C--:B------:R-:W-:Y:S01]  /*b7f0*/  FMUL R169, R169, R19.reuse ;  /* 0x00000013a9a97220 */ /* 0x080fe20000400000 */
[----:B------:R-:W-:Y:S01]  /*b800*/  ISETP.GT.AND P5, PT, R0, 0x1, P0 ;  /* 0x000000010000780c */ /* 0x000fe200007a4270 */
[----:B------:R-:W-:Y:S01]  /*b810*/  USHF.L.U64.HI UR4, UR8, 0x4, UR9 ;  /* 0x0000000408047899 */ /* 0x000fe20008010209 */
[----:B------:R-:W-:Y:S01]  /*b820*/  LEA.HI.X R9, R6, UR5, R4, 0x1, P1 ;  /* 0x0000000506097c11 */ /* 0x000fe200088f0c04 */
[----:B------:R-:W-:Y:S01]  /*b830*/  USHF.L.U32 UR5, UR8, 0x4, URZ ;  /* 0x0000000408057899 */ /* 0x000fe2000800063f */
[----:B------:R-:W-:Y:S01]  /*b840*/  ISETP.GT.AND P1, PT, R3, 0x8, PT ;  /* 0x000000080300780c */ /* 0x000fe20003f24270 */
[-C--:B------:R-:W-:Y:S01]  /*b850*/  FMUL R170, R170, R19.reuse ;  /* 0x00000013aaaa7220 */ /* 0x080fe20000400000 */
[----:B------:R-:W-:Y:S01]  /*b860*/  F2FP.F16.F32.PACK_AB R168, RZ, R168 ;  /* 0x000000a8ffa8723e */ /* 0x000fe200000000ff */
[-C--:B------:R-:W-:Y:S01]  /*b870*/  FMUL R171, R171, R19.reuse ;  /* 0x00000013abab7220 */ /* 0x080fe20000400000 */
[----:B------:R-:W-:Y:S01]  /*b880*/  ISETP.GT.AND P3, PT, R0, RZ, P1 ;  /* 0x000000ff0000720c */ /* 0x000fe20000f64270 */
[----:B------:R-:W-:Y:S01]  /*b890*/  FMUL R172, R172, R19 ;  /* 0x00000013acac7220 */ /* 0x000fe20000400000 */
[----:B------:R-:W-:Y:S01]  /*b8a0*/  IADD3 R4, P4, R8, UR5, RZ ;  /* 0x0000000508047c10 */ /* 0x000fe2000ff9e0ff */
[----:B------:R-:W-:Y:S01]  /*b8b0*/  @P2 STG.E.U16 desc[UR44][R8.64], R168 ;  /* 0x000000a808002986 */ /* 0x000fe2000c10152c */
[----:B------:R-:W-:Y:S01]  /*b8c0*/  F2FP.F16.F32.PACK_AB R169, RZ, R169 ;  /* 0x000000a9ffa9723e */ /* 0x000fe200000000ff */
[-C--:B------:R-:W-:Y:S01]  /*b8d0*/  FMUL R173, R173, R19.reuse ;  /* 0x00000013adad7220 */ /* 0x080fe20000400000 */
[----:B------:R-:W-:Y:S01]  /*b8e0*/  F2FP.F16.F32.PACK_AB R170, RZ, R170 ;  /* 0x000000aaffaa723e */ /* 0x000fe200000000ff */
[-C--:B------:R-:W-:Y:S01]  /*b8f0*/  FMUL R174, R174, R19.reuse ;  /* 0x00000013aeae7220 */ /* 0x080fe20000400000 */
[----:B------:R-:W-:Y:S01]  /*b900*/  IADD3.X R5, R9, UR4, RZ, P4, !PT ;  /* 0x0000000409057c10 */ /* 0x000fe2000a7fe4ff */
[----:B------:R-:W-:Y:S01]  /*b910*/  @P5 STG.E.U16 desc[UR44][R8.64+0x2], R169 ;  /* 0x000002a908005986 */ /* 0x000fe2000c10152c */
[C---:B------:R-:W-:Y:S01]  /*b920*/  ISETP.GT.AND P2, PT, R0.reuse, 0x1, P1 ;  /* 0x000000010000780c */ /* 0x040fe20000f44270 */
[-C--:B------:R-:W-:Y:S01]  /*b930*/  FMUL R175, R175, R19.reuse ;  /* 0x00000013afaf7220 */ /* 0x080fe20000400000 */
[C---:B------:R-:W-:Y:S01]  /*b940*/  ISETP.GT.AND P4, PT, R0.reuse, 0x8, P0 ;  /* 0x000000080000780c */ /* 0x040fe20000784270 */
[----:B------:R-:W-:Y:S01]  /*b950*/  @P3 STG.E.U16 desc[UR44][R4.64], R170 ;  /* 0x000000aa04003986 */ /* 0x000fe2000c10152c */
[----:B------:R-:W-:Y:S01]  /*b960*/  ISETP.GT.AND P5, PT, R0, 0x9, P0 ;  /* 0x000000090000780c */ /* 0x000fe200007a4270 */
[-C--:B------:R-:W-:Y:S01]  /*b970*/  FMUL R176, R176, R19.reuse ;  /* 0x00000013b0b07220 */ /* 0x080fe20000400000 */
[----:B------:R-:W-:Y:S01]  /*b980*/  ISETP.GT.AND P3, PT, R0, 0x8, P1 ;  /* 0x000000080000780c */ /* 0x000fe20000f64270 */
[----:B------:R-:W-:Y:S01]  /*b990*/  FMUL R177, R177, R19 ;  /* 0x00000013b1b17220 */ /* 0x000fe20000400000 */
[----:B------:R-:W-:Y:S01]  /*b9a0*/  F2FP.F16.F32.PACK_AB R171, RZ, R171 ;  /* 0x000000abffab723e */ /* 0x000fe200000000ff */
[-C--:B------:R-:W-:Y:S01]  /*b9b0*/  FMUL R178, R178, R19.reuse ;  /* 0x00000013b2b27220 */ /* 0x080fe20000400000 */
[----:B------:R-:W-:Y:S01]  /*b9c0*/  F2FP.F16.F32.PACK_AB R172, RZ, R172 ;  /* 0x000000acffac723e */ /* 0x000fe200000000ff */
[----:B------:R-:W-:Y:S01]  /*b9d0*/  FMUL R179, R179, R19 ;  /* 0x00000013b3b37220 */ /* 0x000fe20000400000 */
[----:B------:R-:W-:Y:S01]  /*b9e0*/  F2FP.F16.F32.PACK_AB R173, RZ, R173 ;  /* 0x000000adffad723e */ /* 0x000fe200000000ff */
[----:B------:R-:W-:Y:S01]  /*b9f0*/  @P2 STG.E.U16 desc[UR44][R4.64+0x2], R171 ;  /* 0x000002ab04002986 */ /* 0x000fe2000c10152c */
[----:B------:R-:W-:Y:S01]  /*ba00*/  F2FP.F16.F32.PACK_AB R174, RZ, R174 ;  /* 0x000000aeffae723e */ /* 0x000fe200000000ff */
[-C--:B------:R-:W-:Y:S01]  /*ba10*/  FMUL R180, R180, R19.reuse ;  /* 0x00000013b4b47220 */ /* 0x080fe20000400000 */
[C---:B------:R-:W-:Y:S01]  /*ba20*/  ISETP.GT.AND P2, PT, R0.reuse, 0x9, P1 ;  /* 0x000000090000780c */ /* 0x040fe20000f44270 */
[----:B------:R-:W-:Y:S01]  /*ba30*/  @P4 STG.E.U16 desc[UR44][R8.64+0x10], R172 ;  /* 0x000010ac08004986 */ /* 0x000fe2000c10152c */
[C---:B------:R-:W-:Y:S01]  /*ba40*/  ISETP.GT.AND P4, PT, R0.reuse, 0x10, P0 ;  /* 0x000000100000780c */ /* 0x040fe20000784270 */
[----:B------:R-:W-:Y:S01]  /*ba50*/  FMUL R181, R181, R19 ;  /* 0x00000013b5b57220 */ /* 0x000fe20000400000 */
[----:B------:R-:W-:Y:S01]  /*ba60*/  F2FP.F16.F32.PACK_AB R175, RZ, R175 ;  /* 0x000000afffaf723e */ /* 0x000fe200000000ff */
[----:B------:R-:W-:Y:S01]  /*ba70*/  @P5 STG.E.U16 desc[UR44][R8.64+0x12], R173 ;  /* 0x000012ad08005986 */ /* 0x000fe2000c10152c */
[----:B------:R-:W-:Y:S01]  /*ba80*/  ISETP.GT.AND P5, PT, R0, 0x11, P0 ;  /* 0x000000110000780c */ /* 0x000fe200007a4270 */
[-C--:B------:R-:W-:Y:S01]  /*ba90*/  FMUL R182, R182, R19.reuse ;  /* 0x00000013b6b67220 */ /* 0x080fe20000400000 */
[----:B------:R-:W-:Y:S01]  /*baa0*/  F2FP.F16.F32.PACK_AB R176, RZ, R176 ;  /* 0x000000b0ffb0723e */ /* 0x000fe200000000ff */
[----:B------:R-:W-:Y:S01]  /*bab0*/  @P3 STG.E.U16 desc[UR44][R4.64+0x10], R174 ;  /* 0x000010ae04003986 */ /* 0x000fe2000c10152c */
[----:B------:R-:W-:Y:S01]  /*bac0*/  ISETP.GT.AND P3, PT, R0, 0x10, P1 ;  /* 0x000000100000780c */ /* 0x000fe20000f64270 */
        /* <DEDUP_REMOVED lines=111> */
[C---:B------:R-:W-:Y:S01]  /*c1c0*/  ISETP.GT.AND P3, PT, R0.reuse, 0x48, P1 ;  /* 0x000000480000780c */ /* 0x040fe20000f64270 */
[----:B------:R-:W-:Y:S01]  /*c1d0*/  FMUL R211, R211, R19 ;  /* 0x00000013d3d37220 */ /* 0x000fe20000400000 */
[----:B------:R-:W-:Y:S01]  /*c1e0*/  F2FP.F16.F32.PACK_AB R205, RZ, R205 ;  /* 0x000000cdffcd723e */ /* 0x000fe200000000ff */
[----:B------:R-:W-:Y:S01]  /*c1f0*/  @P2 STG.E.U16 desc[UR44][R4.64+0x82], R203 ;  /* 0x000082cb04002986 */ /* 0x000fe2000c10152c */
[----:B------:R-:W-:Y:S01]  /*c200*/  F2FP.F16.F32.PACK_AB R206, RZ, R206 ;  /* 0x000000ceffce723e */ /* 0x000fe200000000ff */
[-C--:B------:R-:W-:Y:S01]  /*c210*/  FMUL R213, R213, R19.reuse ;  /* 0x00000013d5d57220 */ /* 0x080fe20000400000 */
[C---:B------:R-:W-:Y:S01]  /*c220*/  ISETP.GT.AND P2, PT, R0.reuse, 0x49, P1 ;  /* 0x000000490000780c */ /* 0x040fe20000f44270 */
[----:B------:R-:W-:Y:S01]  /*c230*/  @P4 STG.E.U16 desc[UR44][R8.64+0x90], R204 ;  /* 0x000090cc08004986 */ /* 0x000fe2000c10152c */
[----:B------:R-:W-:Y:S01]  /*c240*/  ISETP.GT.AND P4, PT, R0, 0x50, P0 ;  /* 0x000000500000780c */ /* 0x000fe20000784270 */
        /* <DEDUP_REMOVED lines=12> */
[----:B------:R-:W-:Y:S01]  /*c310*/  IMAD.U32 R7, RZ, RZ, UR8 ;  /* 0x00000008ff077e24 */ /* 0x000fe2000f8e00ff */
[C---:B------:R-:W-:Y:S01]  /*c320*/  ISETP.GT.AND P2, PT, R0.reuse, 0x51, P1 ;  /* 0x000000510000780c */ /* 0x040fe20000f44270 */
[----:B------:R-:W-:Y:S01]  /*c330*/  @P4 STG.E.U16 desc[UR44][R8.64+0xa0], R208 ;  /* 0x0000a0d008004986 */ /* 0x000fe2000c10152c */
[C---:B------:R-:W-:Y:S01]  /*c340*/  ISETP.GT.AND P4, PT, R0.reuse, 0x58, P0 ;  /* 0x000000580000780c */ /* 0x040fe20000784270 */
[----:B------:R-:W-:Y:S01]  /*c350*/  USHF.L.U64.HI UR10, UR8, 0x8, UR9 ;  /* 0x00000008080a7899 */ /* 0x000fe20008010209 */
[C---:B------:R-:W-:Y:S01]  /*c360*/  ISETP.GT.AND P0, PT, R0.reuse, 0x59, P0 ;  /* 0x000000590000780c */ /* 0x040fe20000704270 */
[----:B------:R-:W-:Y:S01]  /*c370*/  @P5 STG.E.U16 desc[UR44][R8.64+0xa2], R209 ;  /* 0x0000a2d108005986 */ /* 0x000fe2000c10152c */
[----:B------:R-:W-:Y:S01]  /*c380*/  F2FP.F16.F32.PACK_AB R211, RZ, R211 ;  /* 0x000000d3ffd3723e */ /* 0x000fe200000000ff */
[----:B------:R-:W-:Y:S01]  /*c390*/  FMUL R121, R121, R19 ;  /* 0x0000001379797220 */ /* 0x000fe20000400000 */
[----:B------:R-:W-:Y:S01]  /*c3a0*/  F2FP.F16.F32.PACK_AB R213, RZ, R213 ;  /* 0x000000d5ffd5723e */ /* 0x000fe200000000ff */
[----:B------:R-:W-:Y:S01]  /*c3b0*/  @P3 STG.E.U16 desc[UR44][R4.64+0xa0], R210 ;  /* 0x0000a0d204003986 */ /* 0x000fe2000c10152c */
[----:B------:R-:W-:Y:S01]  /*c3c0*/  ISETP.GT.AND P3, PT, R0, 0x58, P1 ;  /* 0x000000580000780c */ /* 0x000fe20000f64270 */
[-C--:B------:R-:W-:Y:S01]  /*c3d0*/  FMUL R120, R120, R19.reuse ;  /* 0x0000001378787220 */ /* 0x080fe20000400000 */
[----:B------:R-:W-:Y:S01]  /*c3e0*/  F2FP.F16.F32.PACK_AB R212, RZ, R212 ;  /* 0x000000d4ffd4723e */ /* 0x000fe200000000ff */
[----:B------:R-:W-:Y:S01]  /*c3f0*/  @P2 STG.E.U16 desc[UR44][R4.64+0xa2], R211 ;  /* 0x0000a2d304002986 */ /* 0x000fe2000c10152c */
[----:B------:R-:W-:Y:S01]  /*c400*/  F2FP.F16.F32.PACK_AB R214, RZ, R214 ;  /* 0x000000d6ffd6723e */ /* 0x000fe200000000ff */
[-C--:B------:R-:W-:Y:S01]  /*c410*/  FMUL R122, R122, R19.reuse ;  /* 0x000000137a7a7220 */ /* 0x080fe20000400000 */
[----:B------:R-:W-:Y:S01]  /*c420*/  ISETP.GT.AND P1, PT, R0, 0x59, P1 ;  /* 0x000000590000780c */ /* 0x000fe20000f24270 */
[----:B------:R-:W-:Y:S01]  /*c430*/  @P0 STG.E.U16 desc[UR44][R8.64+0xb2], R213 ;  /* 0x0000b2d508000986 */ /* 0x000fe2000c10152c */
[----:B------:R-:W-:Y:S01]  /*c440*/  ISETP.GT.AND P0, PT, R3, 0x80, PT ;  /* 0x000000800300780c */ /* 0x000fe20003f04270 */
[----:B------:R-:W-:Y:S01]  /*c450*/  FMUL R123, R123, R19 ;  /* 0x000000137b7b7220 */ /* 0x000fe20000400000 */
[----:B------:R-:W-:Y:S01]  /*c460*/  F2FP.F16.F32.PACK_AB R215, RZ, R215 ;  /* 0x000000d7ffd7723e */ /* 0x000fe200000000ff */
[----:B------:R-:W-:Y:S01]  /*c470*/  @P4 STG.E.U16 desc[UR44][R8.64+0xb0], R212 ;  /* 0x0000b0d408004986 */ /* 0x000fe2000c10152c */
[----:B------:R-:W-:Y:S01]  /*c480*/  LEA R6, P4, R7, R8, 0x8 ;  /* 0x0000000807067211 */ /* 0x000fe200078840ff */
[-C--:B------:R-:W-:Y:S01]  /*c490*/  FMUL R124, R124, R19.reuse ;  /* 0x000000137c7c7220 */ /* 0x080fe20000400000 */
[C---:B------:R-:W-:Y:S01]  /*c4a0*/  ISETP.GT.AND P2, PT, R0.reuse, RZ, P0 ;  /* 0x000000ff0000720c */ /* 0x040fe20000744270 */
[----:B------:R-:W-:Y:S01]  /*c4b0*/  @P3 STG.E.U16 desc[UR44][R4.64+0xb0], R214 ;  /* 0x0000b0d604003986 */ /* 0x000fe2000c10152c */
[----:B------:R-:W-:Y:S01]  /*c4c0*/  ISETP.GT.AND P3, PT, R0, 0x1, P0 ;  /* 0x000000010000780c */ /* 0x000fe20000764270 */
[----:B------:R-:W-:Y:S01]  /*c4d0*/  FMUL R125, R125, R19 ;  /* 0x000000137d7d7220 */ /* 0x000fe20000400000 */
[----:B------:R-:W-:Y:S01]  /*c4e0*/  F2FP.F16.F32.PACK_AB R121, RZ, R121 ;  /* 0x00000079ff79723e */ /* 0x000fe200000000ff */
[----:B------:R0:W-:Y:S01]  /*c4f0*/  @P1 STG.E.U16 desc[UR44][R4.64+0xb2], R215 ;  /* 0x0000b2d704001986 */ /* 0x0001e2000c10152c */
[----:B------:R-:W-:Y:S01]  /*c500*/  IADD3.X R7, R9, UR10, RZ, P4, !PT ;  /* 0x0000000a09077c10 */ /* 0x000fe2000a7fe4ff */
[-C--:B------:R-:W-:Y:S01]  /*c510*/  FMUL R126, R126, R19.reuse ;  /* 0x000000137e7e7220 */ /* 0x080fe20000400000 */
[----:B------:R-:W-:Y:S01]  /*c520*/  ISETP.GT.AND P1, PT, R3, 0x88, PT ;  /* 0x000000880300780c */ /* 0x000fe20003f24270 */
[-C--:B------:R-:W-:Y:S01]  /*c530*/  FMUL R127, R127, R19.reuse ;  /* 0x000000137f7f7220 */ /* 0x080fe20000400000 */
[----:B------:R-:W-:Y:S01]  /*c540*/  IADD3 R12, P6, R6, UR5, RZ ;  /* 0x00000005060c7c10 */ /* 0x000fe2000ffde0ff */
[-C--:B------:R-:W-:Y:S01]  /*c550*/  FMUL R128, R128, R19.reuse ;  /* 0x0000001380807220 */ /* 0x080fe20000400000 */
[C---:B------:R-:W-:Y:S01]  /*c560*/  ISETP.GT.AND P5, PT, R0.reuse, RZ, P1 ;  /* 0x000000ff0000720c */ /* 0x040fe20000fa4270 */
[-C--:B------:R-:W-:Y:S01]  /*c570*/  FMUL R129, R129, R19.reuse ;  /* 0x0000001381817220 */ /* 0x080fe20000400000 */
[----:B------:R-:W-:Y:S01]  /*c580*/  ISETP.GT.AND P4, PT, R0, 0x1, P1 ;  /* 0x000000010000780c */ /* 0x000fe20000f84270 */
[----:B------:R-:W-:Y:S01]  /*c590*/  @P3 STG.E.U16 desc[UR44][R6.64+0x2], R121 ;  /* 0x0000027906003986 */ /* 0x000fe2000c10152c */
[----:B------:R-:W-:Y:S01]  /*c5a0*/  F2FP.F16.F32.PACK_AB R120, RZ, R120 ;  /* 0x00000078ff78723e */ /* 0x000fe200000000ff */
[-C--:B------:R-:W-:Y:S01]  /*c5b0*/  FMUL R130, R130, R19.reuse ;  /* 0x0000001382827220 */ /* 0x080fe20000400000 */
[----:B------:R-:W-:Y:S01]  /*c5c0*/  ISETP.GT.AND P3, PT, R0, 0x8, P0 ;  /* 0x000000080000780c */ /* 0x000fe20000764270 */
[-C--:B------:R-:W-:Y:S01]  /*c5d0*/  FMUL R131, R131, R19.reuse ;  /* 0x0000001383837220 */ /* 0x080fe20000400000 */
[----:B------:R-:W-:Y:S01]  /*c5e0*/  IADD3.X R13, R7, UR4, RZ, P6, !PT ;  /* 0x00000004070d7c10 */ /* 0x000fe2000b7fe4ff */
[----:B------:R-:W-:Y:S01]  /*c5f0*/  @P2 STG.E.U16 desc[UR44][R6.64], R120 ;  /* 0x0000007806002986 */ /* 0x000fe2000c10152c */
[----:B0-----:R-:W-:Y:S01]  /*c600*/  IADD3 R4, P6, R6, UR5, RZ ;  /* 0x0000000506047c10 */ /* 0x001fe2000ffde0ff */
[-C--:B------:R-:W-:Y:S01]  /*c610*/  FMUL R132, R132, R19.reuse ;  /* 0x0000001384847220 */ /* 0x080fe20000400000 */
[----:B------:R-:W-:Y:S01]  /*c620*/  F2FP.F16.F32.PACK_AB R122, RZ, R122 ;  /* 0x0000007aff7a723e */ /* 0x000fe200000000ff */
[-C--:B------:R-:W-:Y:S01]  /*c630*/  FMUL R133, R133, R19.reuse ;  /* 0x0000001385857220 */ /* 0x080fe20000400000 */
[----:B------:R-:W-:Y:S01]  /*c640*/  ISETP.GT.AND P2, PT, R0, 0x9, P0 ;  /* 0x000000090000780c */ /* 0x000fe20000744270 */
[----:B------:R-:W-:Y:S01]  /*c650*/  FMUL R134, R134, R19 ;  /* 0x0000001386867220 */ /* 0x000fe20000400000 */
[----:B------:R-:W-:Y:S01]  /*c660*/  F2FP.F16.F32.PACK_AB R123, RZ, R123 ;  /* 0x0000007bff7b723e */ /* 0x000fe200000000ff */
[----:B------:R-:W-:Y:S01]  /*c670*/  @P5 STG.E.U16 desc[UR44][R12.64], R122 ;  /* 0x0000007a0c005986 */ /* 0x000fe2000c10152c */
[----:B------:R-:W-:Y:S01]  /*c680*/  IADD3.X R5, R7, UR4, RZ, P6, !PT ;  /* 0x0000000407057c10 */ /* 0x000fe2000b7fe4ff */
[-C--:B------:R-:W-:Y:S01]  /*c690*/  FMUL R135, R135, R19.reuse ;  /* 0x0000001387877220 */ /* 0x080fe20000400000 */
[----:B------:R-:W-:Y:S01]  /*c6a0*/  F2FP.F16.F32.PACK_AB R124, RZ, R124 ;  /* 0x0000007cff7c723e */ /* 0x000fe200000000ff */
[----:B------:R-:W-:Y:S01]  /*c6b0*/  FMUL R136, R136, R19 ;  /* 0x0000001388887220 */ /* 0x000fe20000400000 */
[----:B------:R-:W-:Y:S01]  /*c6c0*/  F2FP.F16.F32.PACK_AB R125, RZ, R125 ;  /* 0x0000007dff7d723e */ /* 0x000fe200000000ff */
[----:B------:R-:W-:Y:S01]  /*c6d0*/  @P4 STG.E.U16 desc[UR44][R4.64+0x2], R123 ;  /* 0x0000027b04004986 */ /* 0x000fe2000c10152c */
[----:B------:R-:W-:Y:S01]  /*c6e0*/  F2FP.F16.F32.PACK_AB R126, RZ, R126 ;  /* 0x0000007eff7e723e */ /* 0x000fe200000000ff */
[----:B------:R-:W-:Y:S01]  /*c6f0*/  FMUL R137, R137, R19 ;  /* 0x0000001389897220 */ /* 0x000fe20000400000 */
[----:B------:R-:W-:Y:S01]  /*c700*/  F2FP.F16.F32.PACK_AB R127, RZ, R127 ;  /* 0x0000007fff7f723e */ /* 0x000fe200000000ff */
[----:B------:R-:W-:Y:S01]  /*c710*/  @P3 STG.E.U16 desc[UR44][R6.64+0x10], R124 ;  /* 0x0000107c06003986 */ /* 0x000fe2000c10152c */
[----:B------:R-:W-:Y:S01]  /*c720*/  ISETP.GT.AND P3, PT, R0, 0x8, P1 ;  /* 0x000000080000780c */ /* 0x000fe20000f64270 */
[-C--:B------:R-:W-:Y:S01]  /*c730*/  FMUL R138, R138, R19.reuse ;  /* 0x000000138a8a7220 */ /* 0x080fe20000400000 */
[C---:B------:R-:W-:Y:S01]  /*c740*/  ISETP.GT.AND P4, PT, R0.reuse, 0x10, P0 ;  /* 0x000000100000780c */ /* 0x040fe20000784270 */
[----:B------:R-:W-:Y:S01]  /*c750*/  @P2 STG.E.U16 desc[UR44][R6.64+0x12], R125 ;  /* 0x0000127d06002986 */ /* 0x000fe2000c10152c */
[C---:B------:R-:W-:Y:S01]  /*c760*/  ISETP.GT.AND P2, PT, R0.reuse, 0x9, P1 ;  /* 0x000000090000780c */ /* 0x040fe20000f44270 */
[-C--:B------:R-:W-:Y:S01]  /*c770*/  FMUL R139, R139, R19.reuse ;  /* 0x000000138b8b7220 */ /* 0x080fe20000400000 */
[----:B------:R-:W-:Y:S01]  /*c780*/  ISETP.GT.AND P5, PT, R0, 0x11, P0 ;  /* 0x000000110000780c */ /* 0x000fe200007a4270 */
[-C--:B------:R-:W-:Y:S01]  /*c790*/  FMUL R140, R140, R19.reuse ;  /* 0x000000138c8c7220 */ /* 0x080fe20000400000 */
[----:B------:R-:W-:Y:S01]  /*c7a0*/  F2FP.F16.F32.PACK_AB R128, RZ, R128 ;  /* 0x00000080ff80723e */ /* 0x000fe200000000ff */
[----:B------:R-:W-:Y:S01]  /*c7b0*/  FMUL R141, R141, R19 ;  /* 0x000000138d8d7220 */ /* 0x000fe20000400000 */
[----:B------:R-:W-:Y:S01]  /*c7c0*/  F2FP.F16.F32.PACK_AB R129, RZ, R129 ;  /* 0x00000081ff81723e */ /* 0x000fe200000000ff */
[----:B------:R-:W-:Y:S01]  /*c7d0*/  FMUL R142, R142, R19 ;  /* 0x000000138e8e7220 */ /* 0x000fe20000400000 */
[----:B------:R-:W-:Y:S01]  /*c7e0*/  F2FP.F16.F32.PACK_AB R130, RZ, R130 ;  /* 0x00000082ff82723e */ /* 0x000fe200000000ff */
[--C-:B------:R-:W-:Y:S01]  /*c7f0*/  @P3 IMAD.MOV.U32 R10, RZ, RZ, R12.reuse ;  /* 0x000000ffff0a3224 */ /* 0x100fe200078e000c */
[----:B------:R-:W-:Y:S01]  /*c800*/  F2FP.F16.F32.PACK_AB R131, RZ, R131 ;  /* 0x00000083ff83723e */ /* 0x000fe200000000ff */
[--C-:B------:R-:W-:Y:S01]  /*c810*/  @P3 IMAD.MOV.U32 R11, RZ, RZ, R13.reuse ;  /* 0x000000ffff0b3224 */ /* 0x100fe200078e000d */
[----:B------:R-:W-:Y:S01]  /*c820*/  F2FP.F16.F32.PACK_AB R132, RZ, R132 ;  /* 0x00000084ff84723e */ /* 0x000fe200000000ff */
[----:B------:R-:W-:Y:S01]  /*c830*/  FMUL R143, R143, R19 ;  /* 0x000000138f8f7220 */ /* 0x000fe20000400000 */
[----:B------:R-:W-:Y:S01]  /*c840*/  F2FP.F16.F32.PACK_AB R133, RZ, R133 ;  /* 0x00000085ff85723e */ /* 0x000fe200000000ff */
[-C--:B------:R-:W-:Y:S01]  /*c850*/  FMUL R144, R144, R19.reuse ;  /* 0x0000001390907220 */ /* 0x080fe20000400000 */
[----:B------:R0:W-:Y:S01]  /*c860*/  @P3 STG.E.U16 desc[UR44][R10.64+0x10], R126 ;  /* 0x0000107e0a003986 */ /* 0x0001e2000c10152c */
[C---:B------:R-:W-:Y:S01]  /*c870*/  ISETP.GT.AND P3, PT, R0.reuse, 0x11, P1 ;  /* 0x000000110000780c */ /* 0x040fe20000f64270 */
[-C--:B------:R-:W-:Y:S01]  /*c880*/  FMUL R145, R145, R19.reuse ;  /* 0x0000001391917220 */ /* 0x080fe20000400000 */
[----:B------:R-:W-:Y:S01]  /*c890*/  F2FP.F16.F32.PACK_AB R134, RZ, R134 ;  /* 0x00000086ff86723e */ /* 0x000fe200000000ff */
[----:B------:R-:W-:Y:S01]  /*c8a0*/  @P2 STG.E.U16 desc[UR44][R4.64+0x12], R127 ;  /* 0x0000127f04002986 */ /* 0x000fe2000c10152c */
[----:B------:R-:W-:Y:S01]  /*c8b0*/  ISETP.GT.AND P2, PT, R0, 0x10, P1 ;  /* 0x000000100000780c */ /* 0x000fe20000f44270 */
[----:B------:R-:W-:Y:S01]  /*c8c0*/  FMUL R146, R146, R19 ;  /* 0x0000001392927220 */ /* 0x000fe20000400000 */
[----:B------:R-:W-:Y:S01]  /*c8d0*/  F2FP.F16.F32.PACK_AB R135, RZ, R135 ;  /* 0x00000087ff87723e */ /* 0x000fe200000000ff */
[----:B------:R-:W-:Y:S01]  /*c8e0*/  @P4 STG.E.U16 desc[UR44][R6.64+0x20], R128 ;  /* 0x0000208006004986 */ /* 0x000fe2000c10152c */
[C---:B------:R-:W-:Y:S01]  /*c8f0*/  ISETP.GT.AND P4, PT, R0.reuse, 0x18, P0 ;  /* 0x000000180000780c */ /* 0x040fe20000784270 */
[-C--:B------:R-:W-:Y:S01]  /*c900*/  FMUL R147, R147, R19.reuse ;  /* 0x0000001393937220 */ /* 0x080fe20000400000 */
[----:B------:R-:W-:Y:S01]  /*c910*/  F2FP.F16.F32.PACK_AB R136, RZ, R136 ;  /* 0x00000088ff88723e */ /* 0x000fe200000000ff */
[----:B------:R-:W-:Y:S01]  /*c920*/  @P5 STG.E.U16 desc[UR44][R6.64+0x22], R129 ;  /* 0x0000228106005986 */ /* 0x000fe2000c10152c */
[----:B------:R-:W-:Y:S01]  /*c930*/  ISETP.GT.AND P5, PT, R0, 0x19, P0 ;  /* 0x000000190000780c */ /* 0x000fe200007a4270 */
[----:B------:R-:W-:Y:S01]  /*c940*/  FMUL R148, R148, R19 ;  /* 0x0000001394947220 */ /* 0x000fe20000400000 */
[----:B------:R-:W-:Y:S01]  /*c950*/  F2FP.F16.F32.PACK_AB R137, RZ, R137 ;  /* 0x00000089ff89723e */ /* 0x000fe200000000ff */
[-C--:B------:R-:W-:Y:S01]  /*c960*/  FMUL R149, R149, R19.reuse ;  /* 0x0000001395957220 */ /* 0x080fe20000400000 */
[----:B------:R-:W-:Y:S01]  /*c970*/  F2FP.F16.F32.PACK_AB R138, RZ, R138 ;  /* 0x0000008aff8a723e */ /* 0x000fe200000000ff */
[--C-:B0-----:R-:W-:Y:S01]  /*c980*/  @P2 IMAD.MOV.U32 R11, RZ, RZ, R13.reuse ;  /* 0x000000ffff0b2224 */ /* 0x101fe200078e000d */
[----:B------:R-:W-:Y:S01]  /*c990*/  @P2 MOV R10, R12 ;  /* 0x0000000c000a2202 */ /* 0x000fe20000000f00 */
[----:B------:R-:W-:Y:S01]  /*c9a0*/  FMUL R150, R150, R19 ;  /* 0x0000001396967220 */ /* 0x000fe20000400000 */
[----:B------:R-:W-:Y:S01]  /*c9b0*/  F2FP.F16.F32.PACK_AB R139, RZ, R139 ;  /* 0x0000008bff8b723e */ /* 0x000fe200000000ff */
[-C--:B------:R-:W-:Y:S01]  /*c9c0*/  FMUL R151, R151, R19.reuse ;  /* 0x0000001397977220 */ /* 0x080fe20000400000 */
[----:B------:R-:W-:Y:S01]  /*c9d0*/  F2FP.F16.F32.PACK_AB R140, RZ, R140 ;  /* 0x0000008cff8c723e */ /* 0x000fe200000000ff */
[----:B------:R0:W-:Y:S01]  /*c9e0*/  @P2 STG.E.U16 desc[UR44][R10.64+0x20], R130 ;  /* 0x000020820a002986 */ /* 0x0001e2000c10152c */
        /* <DEDUP_REMOVED lines=12> */
[----:B------:R-:W-:Y:S01]  /*cab0*/  ISETP.GT.AND P5, PT, R0, 0x21, P0 ;  /* 0x000000210000780c */ /* 0x000fe200007a4270 */
[--C-:B0-----:R-:W-:Y:S01]  /*cac0*/  @P2 IMAD.MOV.U32 R10, RZ, RZ, R12.reuse ;  /* 0x000000ffff0a2224 */ /* 0x101fe200078e000c */
[----:B------:R-:W-:Y:S01]  /*cad0*/  F2FP.F16.F32.PACK_AB R144, RZ, R144 ;  /* 0x00000090ff90723e */ /* 0x000fe200000000ff */
[--C-:B------:R-:W-:Y:S01]  /*cae0*/  @P2 IMAD.MOV.U32 R11, RZ, RZ, R13.reuse ;  /* 0x000000ffff0b2224 */ /* 0x100fe200078e000d */
[----:B------:R-:W-:Y:S01]  /*caf0*/  F2FP.F16.F32.PACK_AB R145, RZ, R145 ;  /* 0x00000091ff91723e */ /* 0x000fe200000000ff */
[-C--:B------:R-:W-:Y:S01]  /*cb00*/  FMUL R155, R155, R19.reuse ;  /* 0x000000139b9b7220 */ /* 0x080fe20000400000 */
[----:B------:R-:W-:Y:S01]  /*cb10*/  F2FP.F16.F32.PACK_AB R146, RZ, R146 ;  /* 0x00000092ff92723e */ /* 0x000fe200000000ff */
[-C--:B------:R-:W-:Y:S01]  /*cb20*/  FMUL R156, R156, R19.reuse ;  /* 0x000000139c9c7220 */ /* 0x080fe20000400000 */
[----:B------:R0:W-:Y:S01]  /*cb30*/  @P2 STG.E.U16 desc[UR44][R10.64+0x30], R134 ;  /* 0x000030860a002986 */ /* 0x0001e2000c10152c */
        /* <DEDUP_REMOVED lines=21> */
[----:B------:R-:W-:Y:S01]  /*cc90*/  ISETP.GT.AND P2, PT, R0, 0x28, P1 ;  /* 0x000000280000780c */ /* 0x000fe20000f44270 */
[----:B------:R-:W-:Y:S01]  /*cca0*/  FMUL R162, R162, R19 ;  /* 0x00000013a2a27220 */ /* 0x000fe20000400000 */
[----:B------:R-:W-:Y:S01]  /*ccb0*/  F2FP.F16.F32.PACK_AB R153, RZ, R153 ;  /* 0x00000099ff99723e */ /* 0x000fe200000000ff */
[----:B------:R-:W-:Y:S01]  /*ccc0*/  @P3 STG.E.U16 desc[UR44][R4.64+0x42], R139 ;  /* 0x0000428b04003986 */ /* 0x000fe2000c10152c */
[C---:B------:R-:W-:Y:S01]  /*ccd0*/  ISETP.GT.AND P3, PT, R0.reuse, 0x29, P1 ;  /* 0x000000290000780c */ /* 0x040fe20000f64270 */
[-C--:B------:R-:W-:Y:S01]  /*cce0*/  FMUL R163, R163, R19.reuse ;  /* 0x00000013a3a37220 */ /* 0x080fe20000400000 */
[C---:B------:R-:W-:Y:S01]  /*ccf0*/  ISETP.GT.AND P6, PT, R0.reuse, 0x48, P1 ;  /* 0x000000480000780c */ /* 0x040fe20000fc4270 */
[----:B------:R-:W-:Y:S01]  /*cd00*/  @P4 STG.E.U16 desc[UR44][R6.64+0x50], R140 ;  /* 0x0000508c06004986 */ /* 0x000fe2000c10152c */
[----:B------:R-:W-:Y:S01]  /*cd10*/  ISETP.GT.AND P4, PT, R0, 0x30, P0 ;  /* 0x000000300000780c */ /* 0x000fe20000784270 */
[-C--:B------:R-:W-:Y:S01]  /*cd20*/  FMUL R164, R164, R19.reuse ;  /* 0x00000013a4a47220 */ /* 0x080fe20000400000 */
[----:B------:R-:W-:Y:S01]  /*cd30*/  F2FP.F16.F32.PACK_AB R154, RZ, R154 ;  /* 0x0000009aff9a723e */ /* 0x000fe200000000ff */
[----:B------:R-:W-:Y:S01]  /*cd40*/  @P5 STG.E.U16 desc[UR44][R6.64+0x52], R141 ;  /* 0x0000528d06005986 */ /* 0x000fe2000c10152c */
[----:B------:R-:W-:Y:S01]  /*cd50*/  ISETP.GT.AND P5, PT, R0, 0x31, P0 ;  /* 0x000000310000780c */ /* 0x000fe200007a4270 */
[--C-:B0-----:R-:W-:Y:S01]  /*cd60*/  @P2 IMAD.MOV.U32 R11, RZ, RZ, R13.reuse ;  /* 0x000000ffff0b2224 */ /* 0x101fe200078e000d */
[----:B------:R-:W-:Y:S01]  /*cd70*/  @P2 MOV R10, R12 ;  /* 0x0000000c000a2202 */ /* 0x000fe20000000f00 */
[----:B------:R-:W-:Y:S01]  /*cd80*/  FMUL R165, R165, R19 ;  /* 0x00000013a5a57220 */ /* 0x000fe20000400000 */
[----:B------:R-:W-:Y:S01]  /*cd90*/  F2FP.F16.F32.PACK_AB R155, RZ, R155 ;  /* 0x0000009bff9b723e */ /* 0x000fe200000000ff */
[-C--:B------:R-:W-:Y:S01]  /*cda0*/  FMUL R166, R166, R19.reuse ;  /* 0x00000013a6a67220 */ /* 0x080fe20000400000 */
[----:B------:R-:W-:Y:S01]  /*cdb0*/  F2FP.F16.F32.PACK_AB R156, RZ, R156 ;  /* 0x0000009cff9c723e */ /* 0x000fe200000000ff */
[----:B------:R0:W-:Y:S01]  /*cdc0*/  @P2 STG.E.U16 desc[UR44][R10.64+0x50], R142 ;  /* 0x0000508e0a002986 */ /* 0x0001e2000c10152c */
[C---:B------:R-:W-:Y:S01]  /*cdd0*/  ISETP.GT.AND P2, PT, R0.reuse, 0x30, P1 ;  /* 0x000000300000780c */ /* 0x040fe20000f44270 */
[----:B------:R-:W-:Y:S01]  /*cde0*/  FMUL R167, R167, R19 ;  /* 0x00000013a7a77220 */ /* 0x000fe20000400000 */
[----:B------:R-:W-:Y:S01]  /*cdf0*/  F2FP.F16.F32.PACK_AB R157, RZ, R157 ;  /* 0x0000009dff9d723e */ /* 0x000fe200000000ff */
[----:B------:R-:W-:Y:S01]  /*ce00*/  @P3 STG.E.U16 desc[UR44][R4.64+0x52], R143 ;  /* 0x0000528f04003986 */ /* 0x000fe2000c10152c */
[C---:B------:R-:W-:Y:S01]  /*ce10*/  ISETP.GT.AND P3, PT, R0.reuse, 0x31, P1 ;  /* 0x000000310000780c */ /* 0x040fe20000f64270 */
[----:B------:R-:W-:Y:S01]  /*ce20*/  IMAD.U32 R15, RZ, RZ, UR8 ;  /* 0x00000008ff0f7e24 */ /* 0x000fe2000f8e00ff */
[----:B------:R-:W-:Y:S01]  /*ce30*/  F2FP.F16.F32.PACK_AB R158, RZ, R158 ;  /* 0x0000009eff9e723e */ /* 0x000fe200000000ff */
[----:B------:R-:W-:Y:S01]  /*ce40*/  @P4 STG.E.U16 desc[UR44][R6.64+0x60], R144 ;  /* 0x0000609006004986 */ /* 0x000fe2000c10152c */
[C---:B------:R-:W-:Y:S01]  /*ce50*/  ISETP.GT.AND P4, PT, R0.reuse, 0x38, P0 ;  /* 0x000000380000780c */ /* 0x040fe20000784270 */
[----:B------:R-:W-:Y:S01]  /*ce60*/  USHF.L.U64.HI UR10, UR8, 0x9, UR9 ;  /* 0x00000009080a7899 */ /* 0x000fe20008010209 */
        /* <DEDUP_REMOVED lines=46> */
[----:B------:R-:W-:Y:S01]  /*d150*/  @P2 MOV R10, R12 ;  /* 0x0000000c000a2202 */ /* 0x000fe20000000f00 */
[-C--:B------:R-:W-:Y:S01]  /*d160*/  FMUL R82, R82, R19.reuse ;  /* 0x0000001352527220 */ /* 0x080fe20000400000 */
[----:B------:R-:W-:Y:S01]  /*d170*/  F2FP.F16.F32.PACK_AB R76, RZ, R76 ;  /* 0x0000004cff4c723e */ /* 0x000fe200000000ff */
[----:B------:R-:W-:Y:S01]  /*d180*/  FMUL R83, R83, R19 ;  /* 0x0000001353537220 */ /* 0x000fe20000400000 */
[----:B------:R-:W-:Y:S01]  /*d190*/  F2FP.F16.F32.PACK_AB R77, RZ, R77 ;  /* 0x0000004dff4d723e */ /* 0x000fe200000000ff */
        /* <DEDUP_REMOVED lines=11> */
[----:B------:R-:W-:Y:S01]  /*d250*/  F2FP.F16.F32.PACK_AB R80, RZ, R80 ;  /* 0x00000050ff50723e */ /* 0x000fe200000000ff */
[----:B0-----:R-:W-:Y:S01]  /*d260*/  @P6 IMAD.MOV.U32 R10, RZ, RZ, R12 ;  /* 0x000000ffff0a6224 */ /* 0x001fe200078e000c */
[----:B------:R-:W-:Y:S01]  /*d270*/  @P5 STG.E.U16 desc[UR44][R6.64+0x92], R157 ;  /* 0x0000929d06005986 */ /* 0x000fe2000c10152c */
[----:B------:R-:W-:Y:S01]  /*d280*/  @P6 IMAD.MOV.U32 R11, RZ, RZ, R13 ;  /* 0x000000ffff0b6224 */ /* 0x000fe200078e000d */
[C---:B------:R-:W-:Y:S01]  /*d290*/  ISETP.GT.AND P5, PT, R0.reuse, 0x50, P0 ;  /* 0x000000500000780c */ /* 0x040fe200007a4270 */
        /* <DEDUP_REMOVED lines=8> */
[----:B------:R-:W-:Y:S01]  /*d320*/  ISETP.GT.AND P2, PT, R0, 0x51, P1 ;  /* 0x000000510000780c */ /* 0x000fe20000f44270 */
[----:B------:R-:W-:Y:S01]  /*d330*/  FMUL R90, R90, R19 ;  /* 0x000000135a5a7220 */ /* 0x000fe20000400000 */
[----:B------:R-:W-:Y:S01]  /*d340*/  F2FP.F16.F32.PACK_AB R85, RZ, R85 ;  /* 0x00000055ff55723e */ /* 0x000fe200000000ff */
[-C--:B------:R-:W-:Y:S01]  /*d350*/  FMUL R91, R91, R19.reuse ;  /* 0x000000135b5b7220 */ /* 0x080fe20000400000 */
[----:B------:R-:W-:Y:S01]  /*d360*/  @P5 STG.E.U16 desc[UR44][R6.64+0xa0], R160 ;  /* 0x0000a0a006005986 */ /* 0x000fe2000c10152c */
[C---:B------:R-:W-:Y:S01]  /*d370*/  ISETP.GT.AND P5, PT, R0.reuse, 0x58, P1 ;  /* 0x000000580000780c */ /* 0x040fe20000fa4270 */
[-C--:B------:R-:W-:Y:S01]  /*d380*/  FMUL R93, R93, R19.reuse ;  /* 0x000000135d5d7220 */ /* 0x080fe20000400000 */
[----:B------:R-:W-:Y:S01]  /*d390*/  ISETP.GT.AND P1, PT, R0, 0x59, P1 ;  /* 0x000000590000780c */ /* 0x000fe20000f24270 */
[-C--:B------:R-:W-:Y:S01]  /*d3a0*/  FMUL R92, R92, R19.reuse ;  /* 0x000000135c5c7220 */ /* 0x080fe20000400000 */
[----:B------:R-:W-:Y:S01]  /*d3b0*/  @P6 STG.E.U16 desc[UR44][R6.64+0xa2], R161 ;  /* 0x0000a2a106006986 */ /* 0x000fe2000c10152c */
[----:B0-----:R-:W-:Y:S01]  /*d3c0*/  LEA R10, P4, R15, R8, 0x9 ;  /* 0x000000080f0a7211 */ /* 0x001fe200078848ff */
[-C--:B------:R-:W-:Y:S01]  /*d3d0*/  FMUL R94, R94, R19.reuse ;  /* 0x000000135e5e7220 */ /* 0x080fe20000400000 */
[----:B------:R-:W-:Y:S01]  /*d3e0*/  F2FP.F16.F32.PACK_AB R84, RZ, R84 ;  /* 0x00000054ff54723e */ /* 0x000fe200000000ff */
[----:B------:R-:W-:Y:S01]  /*d3f0*/  @P3 STG.E.U16 desc[UR44][R12.64+0xa0], R162 ;  /* 0x0000a0a20c003986 */ /* 0x000fe2000c10152c */
[C---:B------:R-:W-:Y:S01]  /*d400*/  ISETP.GT.AND P3, PT, R0.reuse, 0x58, P0 ;  /* 0x000000580000780c */ /* 0x040fe20000764270 */
[-C--:B------:R-:W-:Y:S01]  /*d410*/  FMUL R95, R95, R19.reuse ;  /* 0x000000135f5f7220 */ /* 0x080fe20000400000 */
[----:B------:R-:W-:Y:S01]  /*d420*/  ISETP.GT.AND P0, PT, R0, 0x59, P0 ;  /* 0x000000590000780c */ /* 0x000fe20000704270 */
[----:B------:R-:W-:Y:S01]  /*d430*/  @P2 STG.E.U16 desc[UR44][R4.64+0xa2], R163 ;  /* 0x0000a2a304002986 */ /* 0x000fe2000c10152c */
[----:B------:R-:W-:Y:S01]  /*d440*/  ISETP.GT.AND P2, PT, R3, 0x108, PT ;  /* 0x000001080300780c */ /* 0x000fe20003f44270 */
[-C--:B------:R-:W-:Y:S01]  /*d450*/  FMUL R97, R97, R19.reuse ;  /* 0x0000001361617220 */ /* 0x080fe20000400000 */
[----:B------:R-:W-:Y:S01]  /*d460*/  IADD3.X R11, R9, UR10, RZ, P4, !PT ;  /* 0x0000000a090b7c10 */ /* 0x000fe2000a7fe4ff */
[-C--:B------:R-:W-:Y:S01]  /*d470*/  FMUL R96, R96, R19.reuse ;  /* 0x0000001360607220 */ /* 0x080fe20000400000 */
[----:B------:R-:W-:Y:S01]  /*d480*/  F2FP.F16.F32.PACK_AB R86, RZ, R86 ;  /* 0x00000056ff56723e */ /* 0x000fe200000000ff */
[----:B------:R-:W-:Y:S01]  /*d490*/  FMUL R98, R98, R19 ;  /* 0x0000001362627220 */ /* 0x000fe20000400000 */
[----:B------:R-:W-:Y:S01]  /*d4a0*/  F2FP.F16.F32.PACK_AB R87, RZ, R87 ;  /* 0x00000057ff57723e */ /* 0x000fe200000000ff */
[----:B------:R-:W-:Y:S01]  /*d4b0*/  FMUL R99, R99, R19 ;  /* 0x0000001363637220 */ /* 0x000fe20000400000 */
[----:B------:R-:W-:Y:S01]  /*d4c0*/  F2FP.F16.F32.PACK_AB R89, RZ, R89 ;  /* 0x00000059ff59723e */ /* 0x000fe200000000ff */
[----:B------:R-:W-:Y:S01]  /*d4d0*/  @P3 STG.E.U16 desc[UR44][R6.64+0xb0], R164 ;  /* 0x0000b0a406003986 */ /* 0x000fe2000c10152c */
[----:B------:R-:W-:Y:S01]  /*d4e0*/  ISETP.GT.AND P3, PT, R3, 0x100, PT ;  /* 0x000001000300780c */ /* 0x000fe20003f64270 */
[-C--:B------:R-:W-:Y:S01]  /*d4f0*/  FMUL R101, R101, R19.reuse ;  /* 0x0000001365657220 */ /* 0x080fe20000400000 */
[----:B------:R-:W-:Y:S01]  /*d500*/  F2FP.F16.F32.PACK_AB R88, RZ, R88 ;  /* 0x00000058ff58723e */ /* 0x000fe200000000ff */
[----:B------:R0:W-:Y:S01]  /*d510*/  @P0 STG.E.U16 desc[UR44][R6.64+0xb2], R165 ;  /* 0x0000b2a506000986 */ /* 0x0001e2000c10152c */
[----:B------:R-:W-:Y:S01]  /*d520*/  ISETP.GT.AND P0, PT, R0, RZ, P3 ;  /* 0x000000ff0000720c */ /* 0x000fe20001f04270 */
[-C--:B------:R-:W-:Y:S01]  /*d530*/  FMUL R100, R100, R19.reuse ;  /* 0x0000001364647220 */ /* 0x080fe20000400000 */
[----:B------:R-:W-:Y:S01]  /*d540*/  F2FP.F16.F32.PACK_AB R90, RZ, R90 ;  /* 0x0000005aff5a723e */ /* 0x000fe200000000ff */
[----:B------:R-:W-:Y:S01]  /*d550*/  @P5 STG.E.U16 desc[UR44][R12.64+0xb0], R166 ;  /* 0x0000b0a60c005986 */ /* 0x000fe2000c10152c */
[----:B------:R-:W-:Y:S01]  /*d560*/  ISETP.GT.AND P5, PT, R0, RZ, P2 ;  /* 0x000000ff0000720c */ /* 0x000fe200017a4270 */
[----:B------:R-:W-:Y:S01]  /*d570*/  FMUL R102, R102, R19 ;  /* 0x0000001366667220 */ /* 0x000fe20000400000 */
[----:B------:R-:W-:Y:S01]  /*d580*/  F2FP.F16.F32.PACK_AB R91, RZ, R91 ;  /* 0x0000005bff5b723e */ /* 0x000fe200000000ff */
[----:B------:R1:W-:Y:S01]  /*d590*/  @P1 STG.E.U16 desc[UR44][R4.64+0xb2], R167 ;  /* 0x0000b2a704001986 */ /* 0x0003e2000c10152c */
[----:B------:R-:W-:Y:S01]  /*d5a0*/  ISETP.GT.AND P1, PT, R0, 0x1, P3 ;  /* 0x000000010000780c */ /* 0x000fe20001f24270 */
[----:B------:R-:W-:Y:S01]  /*d5b0*/  FMUL R103, R103, R19 ;  /* 0x0000001367677220 */ /* 0x000fe20000400000 */
[----:B------:R-:W-:Y:S01]  /*d5c0*/  F2FP.F16.F32.PACK_AB R93, RZ, R93 ;  /* 0x0000005dff5d723e */ /* 0x000fe200000000ff */
[-C--:B------:R-:W-:Y:S01]  /*d5d0*/  FMUL R104, R104, R19.reuse ;  /* 0x0000001368687220 */ /* 0x080fe20000400000 */
[----:B0-----:R-:W-:Y:S01]  /*d5e0*/  IADD3 R6, P4, R10, UR5, RZ ;  /* 0x000000050a067c10 */ /* 0x001fe2000ff9e0ff */
[----:B------:R-:W-:Y:S01]  /*d5f0*/  @P0 STG.E.U16 desc[UR44][R10.64], R72 ;  /* 0x000000480a000986 */ /* 0x000fe2000c10152c */
[----:B------:R-:W-:Y:S01]  /*d600*/  ISETP.GT.AND P0, PT, R0, 0x1, P2 ;  /* 0x000000010000780c */ /* 0x000fe20001704270 */
[-C--:B------:R-:W-:Y:S01]  /*d610*/  FMUL R105, R105, R19.reuse ;  /* 0x0000001369697220 */ /* 0x080fe20000400000 */
[----:B------:R-:W-:Y:S01]  /*d620*/  IADD3.X R7, R11, UR4, RZ, P4, !PT ;  /* 0x000000040b077c10 */ /* 0x000fe2000a7fe4ff */
[-C--:B------:R-:W-:Y:S01]  /*d630*/  FMUL R106, R106, R19.reuse ;  /* 0x000000136a6a7220 */ /* 0x080fe20000400000 */
[C---:B------:R-:W-:Y:S01]  /*d640*/  ISETP.GT.AND P4, PT, R0.reuse, 0x9, P3 ;  /* 0x000000090000780c */ /* 0x040fe20001f84270 */
[-C--:B------:R-:W-:Y:S01]  /*d650*/  FMUL R107, R107, R19.reuse ;  /* 0x000000136b6b7220 */ /* 0x080fe20000400000 */
[----:B------:R-:W-:Y:S01]  /*d660*/  F2FP.F16.F32.PACK_AB R92, RZ, R92 ;  /* 0x0000005cff5c723e */ /* 0x000fe200000000ff */
[----:B------:R-:W-:Y:S01]  /*d670*/  @P1 STG.E.U16 desc[UR44][R10.64+0x2], R73 ;  /* 0x000002490a001986 */ /* 0x000fe2000c10152c */
[----:B------:R-:W-:Y:S01]  /*d680*/  ISETP.GT.AND P1, PT, R0, 0x8, P3 ;  /* 0x000000080000780c */ /* 0x000fe20001f24270 */
[-C--:B------:R-:W-:Y:S01]  /*d690*/  FMUL R108, R108, R19.reuse ;  /* 0x000000136c6c7220 */ /* 0x080fe20000400000 */
[----:B------:R-:W-:Y:S01]  /*d6a0*/  F2FP.F16.F32.PACK_AB R94, RZ, R94 ;  /* 0x0000005eff5e723e */ /* 0x000fe200000000ff */
[----:B------:R-:W-:Y:S01]  /*d6b0*/  @P5 STG.E.U16 desc[UR44][R6.64], R74 ;  /* 0x0000004a06005986 */ /* 0x000fe2000c10152c */
[----:B-1----:R-:W-:Y:S01]  /*d6c0*/  IADD3 R4, P5, R10, UR5, RZ ;  /* 0x000000050a047c10 */ /* 0x002fe2000ffbe0ff */
[----:B------:R-:W-:Y:S01]  /*d6d0*/  FMUL R109, R109, R19 ;  /* 0x000000136d6d7220 */ /* 0x000fe20000400000 */
[----:B------:R-:W-:Y:S01]  /*d6e0*/  F2FP.F16.F32.PACK_AB R95, RZ, R95 ;  /* 0x0000005fff5f723e */ /* 0x000fe200000000ff */
[-C--:B------:R-:W-:Y:S01]  /*d6f0*/  FMUL R110, R110, R19.reuse ;  /* 0x000000136e6e7220 */ /* 0x080fe20000400000 */
[----:B------:R-:W-:Y:S01]  /*d700*/  IADD3.X R5, R11, UR4, RZ, P5, !PT ;  /* 0x000000040b057c10 */ /* 0x000fe2000affe4ff */
[-C--:B------:R-:W-:Y:S01]  /*d710*/  FMUL R111, R111, R19.reuse ;  /* 0x000000136f6f7220 */ /* 0x080fe20000400000 */
        /* <DEDUP_REMOVED lines=23> */
[-C--:B------:R-:W-:Y:S01]  /*d890*/  FMUL R118, R118, R19.reuse ;  /* 0x0000001376767220 */ /* 0x080fe20000400000 */
[C---:B------:R-:W-:Y:S01]  /*d8a0*/  ISETP.GT.AND P6, PT, R0.reuse, 0x40, P3 ;  /* 0x000000400000780c */ /* 0x040fe20001fc4270 */
[----:B------:R-:W-:Y:S01]  /*d8b0*/  @P5 STG.E.U16 desc[UR44][R10.64+0x22], R81 ;  /* 0x000022510a005986 */ /* 0x000fe2000c10152c */
[C---:B------:R-:W-:Y:S01]  /*d8c0*/  ISETP.GT.AND P5, PT, R0.reuse, 0x19, P3 ;  /* 0x000000190000780c */ /* 0x040fe20001fa4270 */
[----:B------:R-:W-:Y:S01]  /*d8d0*/  FMUL R119, R119, R19 ;  /* 0x0000001377777220 */ /* 0x000fe20000400000 */
[----:B------:R-:W-:Y:S01]  /*d8e0*/  F2FP.F16.F32.PACK_AB R102, RZ, R102 ;  /* 0x00000066ff66723e */ /* 0x000fe200000000ff */
[----:B------:R-:W-:Y:S01]  /*d8f0*/  @P4 STG.E.U16 desc[UR44][R10.64+0x20], R80 ;  /* 0x000020500a004986 */ /* 0x000fe2000c10152c */
[C---:B------:R-:W-:Y:S01]  /*d900*/  ISETP.GT.AND P4, PT, R0.reuse, 0x18, P3 ;  /* 0x000000180000780c */ /* 0x040fe20001f84270 */
[----:B------:R-:W-:Y:S01]  /*d910*/  UIMAD UR10, UR9, 0x300, URZ ;  /* 0x00000300090a78a4 */ /* 0x000fe2000f8e023f */
        /* <DEDUP_REMOVED lines=96> */
[----:B------:R-:W-:Y:S01]  /*df20*/  ISETP.GT.AND P1, PT, R3, 0x188, PT ;  /* 0x000001880300780c */ /* 0x000fe20003f24270 */
[-C--:B------:R-:W-:Y:S01]  /*df30*/  FMUL R48, R48, R19.reuse ;  /* 0x0000001330307220 */ /* 0x080fe20000400000 */
[----:B------:R-:W-:Y:S01]  /*df40*/  F2FP.F16.F32.PACK_AB R32, RZ, R32 ;  /* 0x00000020ff20723e */ /* 0x000fe200000000ff */
[----:B------:R-:W-:Y:S01]  /*df50*/  @P4 STG.E.U16 desc[UR44][R6.64+0x80], R106 ;  /* 0x0000806a06004986 */ /* 0x000fe2000c10152c */
[C---:B------:R-:W-:Y:S01]  /*df60*/  ISETP.GT.AND P4, PT, R0.reuse, 0x48, P3 ;  /* 0x000000480000780c */ /* 0x040fe20001f84270 */
[----:B------:R-:W-:Y:S01]  /*df70*/  FMUL R49, R49, R19 ;  /* 0x0000001331317220 */ /* 0x000fe20000400000 */
[----:B------:R-:W-:Y:S01]  /*df80*/  F2FP.F16.F32.PACK_AB R33, RZ, R33 ;  /* 0x00000021ff21723e */ /* 0x000fe200000000ff */
[----:B------:R-:W-:Y:S01]  /*df90*/  @P0 STG.E.U16 desc[UR44][R4.64+0x82], R107 ;  /* 0x0000826b04000986 */ /* 0x000fe2000c10152c */
[----:B------:R-:W-:Y:S01]  /*dfa0*/  ISETP.GT.AND P0, PT, R3, 0x180, PT ;  /* 0x000001800300780c */ /* 0x000fe20003f04270 */
[----:B------:R-:W-:Y:S01]  /*dfb0*/  IMAD.U32 R3, RZ, RZ, UR8 ;  /* 0x00000008ff037e24 */ /* 0x000fe2000f8e00ff */
[----:B------:R-:W-:Y:S01]  /*dfc0*/  F2FP.F16.F32.PACK_AB R34, RZ, R34 ;  /* 0x00000022ff22723e */ /* 0x000fe200000000ff */
[----:B------:R-:W-:Y:S01]  /*dfd0*/  @P5 STG.E.U16 desc[UR44][R10.64+0x92], R109 ;  /* 0x0000926d0a005986 */ /* 0x000fe2000c10152c */
[----:B------:R-:W-:Y:S01]  /*dfe0*/  ISETP.GT.AND P5, PT, R0, 0x50, P3 ;  /* 0x000000500000780c */ /* 0x000fe20001fa4270 */
[----:B------:R-:W-:Y:S01]  /*dff0*/  IMAD.WIDE.U32 R8, R3, 0x300, R8 ;  /* 0x0000030003087825 */ /* 0x000fe200078e0008 */
[----:B------:R-:W-:-:S03]  /*e000*/  F2FP.F16.F32.PACK_AB R35, RZ, R35 ;  /* 0x00000023ff23723e */ /* 0x000fc600000000ff */
[-C--:B------:R-:W-:Y:S01]  /*e010*/  FMUL R50, R50, R19.reuse ;  /* 0x0000001332327220 */ /* 0x080fe20000400000 */
[----:B------:R-:W-:Y:S01]  /*e020*/  F2FP.F16.F32.PACK_AB R36, RZ, R36 ;  /* 0x00000024ff24723e */ /* 0x000fe200000000ff */
[----:B------:R-:W-:Y:S01]  /*e030*/  @P4 STG.E.U16 desc[UR44][R10.64+0x90], R108 ;  /* 0x0000906c0a004986 */ /* 0x000fe2000c10152c */
[C---:B------:R-:W-:Y:S01]  /*e040*/  ISETP.GT.AND P4, PT, R0.reuse, 0x49, P2 ;  /* 0x000000490000780c */ /* 0x040fe20001784270 */
[-C--:B------:R-:W-:Y:S01]  /*e050*/  FMUL R51, R51, R19.reuse ;  /* 0x0000001333337220 */ /* 0x080fe20000400000 */
[----:B------:R-:W-:Y:S01]  /*e060*/  IADD3 R9, R9, UR10, RZ ;  /* 0x0000000a09097c10 */ /* 0x000fe2000fffe0ff */
[----:B------:R-:W-:Y:S01]  /*e070*/  @P6 STG.E.U16 desc[UR44][R6.64+0x90], R110 ;  /* 0x0000906e06006986 */ /* 0x000fe2000c10152c */
[----:B------:R-:W-:Y:S01]  /*e080*/  ISETP.GT.AND P6, PT, R0, 0x51, P3 ;  /* 0x000000510000780c */ /* 0x000fe20001fc4270 */
[----:B------:R-:W-:Y:S01]  /*e090*/  FMUL R52, R52, R19 ;  /* 0x0000001334347220 */ /* 0x000fe20000400000 */
[----:B------:R-:W-:Y:S01]  /*e0a0*/  F2FP.F16.F32.PACK_AB R37, RZ, R37 ;  /* 0x00000025ff25723e */ /* 0x000fe200000000ff */
[-C--:B------:R-:W-:Y:S01]  /*e0b0*/  FMUL R53, R53, R19.reuse ;  /* 0x0000001335357220 */ /* 0x080fe20000400000 */
[----:B------:R-:W-:Y:S01]  /*e0c0*/  F2FP.F16.F32.PACK_AB R38, RZ, R38 ;  /* 0x00000026ff26723e */ /* 0x000fe200000000ff */
[----:B------:R-:W-:Y:S01]  /*e0d0*/  FMUL R54, R54, R19 ;  /* 0x0000001336367220 */ /* 0x000fe20000400000 */
[----:B------:R-:W-:Y:S01]  /*e0e0*/  F2FP.F16.F32.PACK_AB R39, RZ, R39 ;  /* 0x00000027ff27723e */ /* 0x000fe200000000ff */
        /* <DEDUP_REMOVED lines=25> */
[C---:B------:R-:W-:Y:S01]  /*e280*/  ISETP.GT.AND P5, PT, R0.reuse, RZ, P0 ;  /* 0x000000ff0000720c */ /* 0x040fe200007a4270 */
[-C--:B------:R-:W-:Y:S01]  /*e290*/  FMUL R63, R63, R19.reuse ;  /* 0x000000133f3f7220 */ /* 0x080fe20000400000 */
[----:B------:R-:W-:Y:S01]  /*e2a0*/  F2FP.F16.F32.PACK_AB R48, RZ, R48 ;  /* 0x00000030ff30723e */ /* 0x000fe200000000ff */
[----:B------:R-:W-:Y:S01]  /*e2b0*/  @P4 STG.E.U16 desc[UR44][R10.64+0xb0], R116 ;  /* 0x0000b0740a004986 */ /* 0x000fe2000c10152c */
[----:B------:R-:W-:Y:S01]  /*e2c0*/  ISETP.GT.AND P4, PT, R0, 0x58, P2 ;  /* 0x000000580000780c */ /* 0x000fe20001784270 */
[-C--:B------:R-:W-:Y:S01]  /*e2d0*/  FMUL R64, R64, R19.reuse ;  /* 0x0000001340407220 */ /* 0x080fe20000400000 */
[C---:B------:R-:W-:Y:S01]  /*e2e0*/  ISETP.GT.AND P2, PT, R0.reuse, 0x59, P2 ;  /* 0x000000590000780c */ /* 0x040fe20001744270 */
[----:B------:R0:W-:Y:S01]  /*e2f0*/  @P3 STG.E.U16 desc[UR44][R10.64+0xb2], R117 ;  /* 0x0000b2750a003986 */ /* 0x0001e2000c10152c */
        /* <DEDUP_REMOVED lines=11> */
[----:B0-----:R-:W-:Y:S01]  /*e3b0*/  @P4 IMAD.MOV.U32 R10, RZ, RZ, R6 ;  /* 0x000000ffff0a4224 */ /* 0x001fe200078e0006 */
[----:B------:R-:W-:Y:S01]  /*e3c0*/  IADD3 R6, P6, R8, UR5, RZ ;  /* 0x0000000508067c10 */ /* 0x000fe2000ffde0ff */
[----:B------:R-:W-:Y:S01]  /*e3d0*/  @P4 IMAD.MOV.U32 R11, RZ, RZ, R7 ;  /* 0x000000ffff0b4224 */ /* 0x000fe200078e0007 */
[----:B------:R-:W-:Y:S01]  /*e3e0*/  F2FP.F16.F32.PACK_AB R54, RZ, R54 ;  /* 0x00000036ff36723e */ /* 0x000fe200000000ff */
[-C--:B------:R-:W-:Y:S01]  /*e3f0*/  FMUL R70, R70, R19.reuse ;  /* 0x0000001346467220 */ /* 0x080fe20000400000 */
[----:B------:R-:W-:Y:S01]  /*e400*/  IADD3.X R7, R9, UR4, RZ, P6, !PT ;  /* 0x0000000409077c10 */ /* 0x000fe2000b7fe4ff */
[----:B------:R-:W-:Y:S01]  /*e410*/  FMUL R71, R71, R19 ;  /* 0x0000001347477220 */ /* 0x000fe20000400000 */
[----:B------:R-:W-:Y:S01]  /*e420*/  @P4 STG.E.U16 desc[UR44][R10.64+0xb0], R118 ;  /* 0x0000b0760a004986 */ /* 0x000fe2000c10152c */
[----:B------:R-:W-:-:S02]  /*e430*/  ISETP.GT.AND P4, PT, R0, 0x1, P1 ;  /* 0x000000010000780c */ /* 0x000fc40000f84270 */
[----:B------:R-:W-:Y:S01]  /*e440*/  F2FP.F16.F32.PACK_AB R55, RZ, R55 ;  /* 0x00000037ff37723e */ /* 0x000fe200000000ff */
[----:B------:R0:W-:Y:S01]  /*e450*/  @P2 STG.E.U16 desc[UR44][R4.64+0xb2], R119 ;  /* 0x0000b27704002986 */ /* 0x0001e2000c10152c */
[C---:B------:R-:W-:Y:S02]  /*e460*/  ISETP.GT.AND P2, PT, R0.reuse, 0x8, P0 ;  /* 0x000000080000780c */ /* 0x040fe40000744270 */
[----:B------:R-:W-:Y:S01]  /*e470*/  F2FP.F16.F32.PACK_AB R56, RZ, R56 ;  /* 0x00000038ff38723e */ /* 0x000fe200000000ff */
[----:B------:R-:W-:Y:S01]  /*e480*/  @P5 STG.E.U16 desc[UR44][R8.64], R24 ;  /* 0x0000001808005986 */ /* 0x000fe2000c10152c */
[----:B------:R-:W-:Y:S02]  /*e490*/  ISETP.GT.AND P5, PT, R0, RZ, P1 ;  /* 0x000000ff0000720c */ /* 0x000fe40000fa4270 */
[----:B------:R-:W-:Y:S02]  /*e4a0*/  F2FP.F16.F32.PACK_AB R57, RZ, R57 ;  /* 0x00000039ff39723e */ /* 0x000fe400000000ff */
[----:B------:R-:W-:-:S02]  /*e4b0*/  F2FP.F16.F32.PACK_AB R58, RZ, R58 ;  /* 0x0000003aff3a723e */ /* 0x000fc400000000ff */
[----:B------:R-:W-:Y:S01]  /*e4c0*/  F2FP.F16.F32.PACK_AB R59, RZ, R59 ;  /* 0x0000003bff3b723e */ /* 0x000fe200000000ff */
[----:B0-----:R-:W-:Y:S01]  /*e4d0*/  @P3 IMAD.MOV.U32 R4, RZ, RZ, R8 ;  /* 0x000000ffff043224 */ /* 0x001fe200078e0008 */
[----:B------:R-:W-:Y:S01]  /*e4e0*/  F2FP.F16.F32.PACK_AB R60, RZ, R60 ;  /* 0x0000003cff3c723e */ /* 0x000fe200000000ff */
[----:B------:R-:W-:Y:S01]  /*e4f0*/  @P3 IMAD.MOV.U32 R5, RZ, RZ, R9 ;  /* 0x000000ffff053224 */ /* 0x000fe200078e0009 */
[C---:B------:R-:W-:Y:S02]  /*e500*/  ISETP.GT.AND P6, PT, R0.reuse, 0x49, P1 ;  /* 0x000000490000780c */ /* 0x040fe40000fc4270 */
[----:B------:R-:W-:Y:S02]  /*e510*/  F2FP.F16.F32.PACK_AB R61, RZ, R61 ;  /* 0x0000003dff3d723e */ /* 0x000fe400000000ff */
[----:B------:R0:W-:Y:S01]  /*e520*/  @P3 STG.E.U16 desc[UR44][R4.64+0x2], R25 ;  /* 0x0000021904003986 */ /* 0x0001e2000c10152c */
[C---:B------:R-:W-:Y:S02]  /*e530*/  ISETP.GT.AND P3, PT, R0.reuse, 0x9, P0 ;  /* 0x000000090000780c */ /* 0x040fe40000764270 */
[----:B------:R-:W-:Y:S01]  /*e540*/  F2FP.F16.F32.PACK_AB R62, RZ, R62 ;  /* 0x0000003eff3e723e */ /* 0x000fe200000000ff */
[----:B------:R-:W-:Y:S01]  /*e550*/  @P5 STG.E.U16 desc[UR44][R6.64], R26 ;  /* 0x0000001a06005986 */ /* 0x000fe2000c10152c */
[----:B------:R-:W-:-:S02]  /*e560*/  ISETP.GT.AND P5, PT, R0, 0x9, P1 ;  /* 0x000000090000780c */ /* 0x000fc40000fa4270 */
[----:B------:R-:W-:Y:S02]  /*e570*/  F2FP.F16.F32.PACK_AB R63, RZ, R63 ;  /* 0x0000003fff3f723e */ /* 0x000fe400000000ff */
[----:B------:R-:W-:Y:S02]  /*e580*/  F2FP.F16.F32.PACK_AB R64, RZ, R64 ;  /* 0x00000040ff40723e */ /* 0x000fe400000000ff */
[----:B------:R-:W-:Y:S01]  /*e590*/  F2FP.F16.F32.PACK_AB R65, RZ, R65 ;  /* 0x00000041ff41723e */ /* 0x000fe200000000ff */
[----:B0-----:R-:W-:Y:S01]  /*e5a0*/  @P4 IMAD.MOV.U32 R4, RZ, RZ, R6 ;  /* 0x000000ffff044224 */ /* 0x001fe200078e0006 */
[----:B------:R-:W-:Y:S02]  /*e5b0*/  @P4 MOV R5, R7 ;  /* 0x0000000700054202 */ /* 0x000fe40000000f00 */
[----:B------:R-:W-:Y:S02]  /*e5c0*/  F2FP.F16.F32.PACK_AB R66, RZ, R66 ;  /* 0x00000042ff42723e */ /* 0x000fe400000000ff */
[----:B------:R-:W-:Y:S01]  /*e5d0*/  F2FP.F16.F32.PACK_AB R67, RZ, R67 ;  /* 0x00000043ff43723e */ /* 0x000fe200000000ff */
[----:B------:R0:W-:Y:S01]  /*e5e0*/  @P4 STG.E.U16 desc[UR44][R4.64+0x2], R27 ;  /* 0x0000021b04004986 */ /* 0x0001e2000c10152c */
[----:B------:R-:W-:-:S02]  /*e5f0*/  ISETP.GT.AND P4, PT, R0, 0x8, P1 ;  /* 0x000000080000780c */ /* 0x000fc40000f84270 */
[----:B------:R-:W-:Y:S02]  /*e600*/  F2FP.F16.F32.PACK_AB R68, RZ, R68 ;  /* 0x00000044ff44723e */ /* 0x000fe400000000ff */
[----:B------:R-:W-:Y:S02]  /*e610*/  F2FP.F16.F32.PACK_AB R69, RZ, R69 ;  /* 0x00000045ff45723e */ /* 0x000fe400000000ff */
[----:B------:R-:W-:Y:S02]  /*e620*/  F2FP.F16.F32.PACK_AB R70, RZ, R70 ;  /* 0x00000046ff46723e */ /* 0x000fe400000000ff */
[----:B------:R-:W-:Y:S01]  /*e630*/  F2FP.F16.F32.PACK_AB R71, RZ, R71 ;  /* 0x00000047ff47723e */ /* 0x000fe200000000ff */
[----:B0-----:R-:W-:Y:S02]  /*e640*/  @P2 IMAD.MOV.U32 R4, RZ, RZ, R8 ;  /* 0x000000ffff042224 */ /* 0x001fe400078e0008 */
[----:B------:R-:W-:-:S05]  /*e650*/  @P2 IMAD.MOV.U32 R5, RZ, RZ, R9 ;  /* 0x000000ffff052224 */ /* 0x000fca00078e0009 */
[----:B------:R0:W-:Y:S01]  /*e660*/  @P2 STG.E.U16 desc[UR44][R4.64+0x10], R28 ;  /* 0x0000101c04002986 */ /* 0x0001e2000c10152c */
[----:B------:R-:W-:Y:S01]  /*e670*/  ISETP.GT.AND P2, PT, R0, 0x10, P0 ;  /* 0x000000100000780c */ /* 0x000fe20000744270 */
[----:B0-----:R-:W-:Y:S02]  /*e680*/  @P3 IMAD.MOV.U32 R4, RZ, RZ, R8 ;  /* 0x000000ffff043224 */ /* 0x001fe400078e0008 */
[----:B------:R-:W-:-:S05]  /*e690*/  @P3 IMAD.MOV.U32 R5, RZ, RZ, R9 ;  /* 0x000000ffff053224 */ /* 0x000fca00078e0009 */
[----:B------:R0:W-:Y:S01]  /*e6a0*/  @P3 STG.E.U16 desc[UR44][R4.64+0x12], R29 ;  /* 0x0000121d04003986 */ /* 0x0001e2000c10152c */
[----:B------:R-:W-:Y:S01]  /*e6b0*/  ISETP.GT.AND P3, PT, R0, 0x11, P0 ;  /* 0x000000110000780c */ /* 0x000fe20000764270 */
[----:B0-----:R-:W-:Y:S01]  /*e6c0*/  @P4 IMAD.MOV.U32 R4, RZ, RZ, R6 ;  /* 0x000000ffff044224 */ /* 0x001fe200078e0006 */
[----:B------:R-:W-:-:S05]  /*e6d0*/  @P4 MOV R5, R7 ;  /* 0x0000000700054202 */ /* 0x000fca0000000f00 */
[----:B------:R0:W-:Y:S01]  /*e6e0*/  @P4 STG.E.U16 desc[UR44][R4.64+0x10], R30 ;  /* 0x0000101e04004986 */ /* 0x0001e2000c10152c */
[----:B------:R-:W-:Y:S01]  /*e6f0*/  ISETP.GT.AND P4, PT, R0, 0x10, P1 ;  /* 0x000000100000780c */ /* 0x000fe20000f84270 */
        /* <DEDUP_REMOVED lines=123> */
[C---:B------:R-:W-:Y:S02]  /*eeb0*/  ISETP.GT.AND P3, PT, R0.reuse, 0x58, P0 ;  /* 0x000000580000780c */ /* 0x040fe40000764270 */
[----:B------:R-:W-:Y:S01]  /*eec0*/  ISETP.GT.AND P0, PT, R0, 0x59, P0 ;  /* 0x000000590000780c */ /* 0x000fe20000704270 */
[----:B0-----:R-:W-:Y:S02]  /*eed0*/  @P5 IMAD.MOV.U32 R4, RZ, RZ, R6 ;  /* 0x000000ffff045224 */ /* 0x001fe400078e0006 */
[----:B------:R-:W-:-:S10]  /*eee0*/  @P5 IMAD.MOV.U32 R5, RZ, RZ, R7 ;  /* 0x000000ffff055224 */ /* 0x000fd400078e0007 */
[----:B------:R-:W-:Y:S01]  /*eef0*/  @P0 IMAD.MOV.U32 R10, RZ, RZ, R8 ;  /* 0x000000ffff0a0224 */ /* 0x000fe200078e0008 */
[----:B------:R-:W-:Y:S01]  /*ef00*/  @P0 MOV R11, R9 ;  /* 0x00000009000b0202 */ /* 0x000fe20000000f00 */
        /* <DEDUP_REMOVED lines=12> */
[----:B------:R-:W-:-:S05]  /*efd0*/  @P2 IMAD.MOV.U32 R5, RZ, RZ, R9 ;  /* 0x000000ffff052224 */ /* 0x000fca00078e0009 */
[----:B------:R0:W-:Y:S02]  /*efe0*/  @P2 STG.E.U16 desc[UR44][R4.64+0xa2], R65 ;  /* 0x0000a24104002986 */ /* 0x0001e4000c10152c */
[----:B0-----:R-:W-:Y:S02]  /*eff0*/  @P6 IMAD.MOV.U32 R4, RZ, RZ, R6 ;  /* 0x000000ffff046224 */ /* 0x001fe400078e0006 */
[----:B------:R-:W-:-:S05]  /*f000*/  @P6 IMAD.MOV.U32 R5, RZ, RZ, R7 ;  /* 0x000000ffff056224 */ /* 0x000fca00078e0007 */
[----:B------:R0:W-:Y:S02]  /*f010*/  @P6 STG.E.U16 desc[UR44][R4.64+0xa0], R66 ;  /* 0x0000a04204006986 */ /* 0x0001e4000c10152c */
[----:B0-----:R-:W-:Y:S02]  /*f020*/  @P5 IMAD.MOV.U32 R4, RZ, RZ, R6 ;  /* 0x000000ffff045224 */ /* 0x001fe400078e0006 */
[----:B------:R-:W-:-:S05]  /*f030*/  @P5 IMAD.MOV.U32 R5, RZ, RZ, R7 ;  /* 0x000000ffff055224 */ /* 0x000fca00078e0007 */
[----:B------:R0:W-:Y:S04]  /*f040*/  @P5 STG.E.U16 desc[UR44][R4.64+0xa2], R67 ;  /* 0x0000a24304005986 */ /* 0x0001e8000c10152c */
[----:B------:R1:W-:Y:S04]  /*f050*/  @P3 STG.E.U16 desc[UR44][R8.64+0xb0], R68 ;  /* 0x0000b04408003986 */ /* 0x0003e8000c10152c */
[----:B------:R1:W-:Y:S01]  /*f060*/  @P0 STG.E.U16 desc[UR44][R10.64+0xb2], R69 ;  /* 0x0000b2450a000986 */ /* 0x0003e2000c10152c */
[----:B0-----:R-:W-:Y:S01]  /*f070*/  @P4 IMAD.MOV.U32 R4, RZ, RZ, R6 ;  /* 0x000000ffff044224 */ /* 0x001fe200078e0006 */
[----:B------:R-:W-:-:S05]  /*f080*/  @P4 MOV R5, R7 ;  /* 0x0000000700054202 */ /* 0x000fca0000000f00 */
[----:B------:R1:W-:Y:S04]  /*f090*/  @P4 STG.E.U16 desc[UR44][R4.64+0xb0], R70 ;  /* 0x0000b04604004986 */ /* 0x0003e8000c10152c */
[----:B------:R1:W-:Y:S02]  /*f0a0*/  @P1 STG.E.U16 desc[UR44][R6.64+0xb2], R71 ;  /* 0x0000b24706001986 */ /* 0x0003e4000c10152c */
.L_x_404:
[----:B------:R-:W-:Y:S05]  /*f0b0*/  BSYNC B0 ;  /* 0x0000000000007941 */ /* 0x000fea0003800000 */
.L_x_28:
[----:B------:R-:W-:Y:S01]  /*f0c0*/  ULDC UR4, c[0x0][0xc] ;  /* 0x0000030000047ab9 */ /* 0x000fe20000000800 */
[----:B------:R-:W-:Y:S01]  /*f0d0*/  ULDC UR5, c[0x0][0x10] ;  /* 0x0000040000057ab9 */ /* 0x000fe20000000800 */
[----:B0-----:R-:W0:Y:S01]  /*f0e0*/  LDC R3, c[0x0][0x14] ;  /* 0x00000500ff037b82 */ /* 0x001e220000000800 */
[----:B------:R-:W-:Y:S01]  /*f0f0*/  UIMAD.WIDE.U32 UR4, UR4, UR5, URZ ;  /* 0x00000005040472a5 */ /* 0x000fe2000f8e003f */
[----:B------:R-:W-:Y:S01]  /*f100*/  PRMT R0, RZ, 0x7610, R0 ;  /* 0x00007610ff007816 */ /* 0x000fe20000000000 */
[----:B------:R-:W-:Y:S01]  /*f110*/  UMOV UR41, 0xffffffff ;  /* 0xffffffff00297882 */ /* 0x000fe20000000000 */
[----:B------:R-:W-:-:S03]  /*f120*/  UMOV UR42, 0xffffffff ;  /* 0xffffffff002a7882 */ /* 0x000fc60000000000 */
[----:B0-----:R-:W-:-:S04]  /*f130*/  IMAD.WIDE.U32 R16, R3, UR4, R16 ;  /* 0x0000000403107c25 */ /* 0x001fc8000f8e0010 */
[----:B------:R-:W-:Y:S01]  /*f140*/  IMAD R3, R3, UR5, RZ ;  /* 0x0000000503037c24 */ /* 0x000fe2000f8e02ff */
[----:B------:R-:W-:Y:S02]  /*f150*/  ULDC.64 UR4, c[0x0][0x650] ;  /* 0x0001940000047ab9 */ /* 0x000fe40000000a00 */
[----:B------:R-:W-:Y:S01]  /*f160*/  ISETP.GE.U32.AND P0, PT, R16, UR4, PT ;  /* 0x0000000410007c0c */ /* 0x000fe2000bf06070 */
[----:B------:R-:W-:-:S05]  /*f170*/  IMAD.IADD R17, R17, 0x1, R3 ;  /* 0x0000000111117824 */ /* 0x000fca00078e0203 */
[----:B------:R-:W-:-:S13]  /*f180*/  ISETP.GE.U32.AND.EX P0, PT, R17, UR5, PT, P0 ;  /* 0x0000000511007c0c */ /* 0x000fda000bf06100 */
[----:B------:R-:W-:Y:S05]  /*f190*/  @P0 BRA `(.L_x_405) ;  /* 0x0000000400880947 */ /* 0x000fea0003800000 */
[----:B------:R-:W0:Y:S01]  /*f1a0*/  S2UR UR6, SR_CTAID.X ;  /* 0x00000000000679c3 */ /* 0x000e220000002500 */
[----:B------:R-:W-:Y:S01]  /*f1b0*/  ULDC.64 UR12, c[0x0][0x628] ;  /* 0x00018a00000c7ab9 */ /* 0x000fe20000000a00 */
[----:B------:R-:W-:Y:S01]  /*f1c0*/  ULDC UR4, c[0x0][0x150] ;  /* 0x0000540000047ab9 */ /* 0x000fe20000000800 */
[----:B------:R-:W-:Y:S01]  /*f1d0*/  ISETP.NE.U32.AND P0, PT, RZ, UR12, PT ;  /* 0x0000000cff007c0c */ /* 0x000fe2000bf05070 */
[----:B------:R-:W-:Y:S01]  /*f1e0*/  ULDC UR15, c[0x0][0x630] ;  /* 0x00018c00000f7ab9 */ /* 0x000fe20000000800 */
[C---:B------:R-:W-:Y:S01]  /*f1f0*/  R2UR UR16, R16.reuse ;  /* 0x00000000101072ca */ /* 0x040fe200000e0000 */
[----:B------:R-:W-:Y:S01]  /*f200*/  ULDC UR19, c[0x0][0x154] ;  /* 0x0000550000137ab9 */ /* 0x000fe20000000800 */
[----:B------:R-:W-:Y:S01]  /*f210*/  ISETP.NE.AND.EX P0, PT, RZ, UR13, PT, P0 ;  /* 0x0000000dff007c0c */ /* 0x000fe2000bf05300 */
[----:B------:R-:W1:Y:S01]  /*f220*/  S2UR UR18, SR_CTAID.Y ;  /* 0x00000000001279c3 */ /* 0x000e620000002600 */
[----:B------:R-:W-:Y:S02]  /*f230*/  R2UR UR17, R17 ;  /* 0x00000000111172ca */ /* 0x000fe400000e0000 */
[----:B------:R-:W-:-:S02]  /*f240*/  R2UR UR10, R16 ;  /* 0x00000000100a72ca */ /* 0x000fc400000e0000 */
[----:B------:R-:W-:Y:S02]  /*f250*/  R2UR UR11, R17 ;  /* 0x00000000110b72ca */ /* 0x000fe400000e0000 */
[----:B0-----:R-:W-:-:S05]  /*f260*/  I2FP.F32.U32 R0, UR6 ;  /* 0x0000000600007c45 */ /* 0x001fca0008201000 */
[----:B------:R-:W-:-:S04]  /*f270*/  FMUL R0, R0, UR4 ;  /* 0x0000000400007c20 */ /* 0x000fc80008400000 */
[----:B------:R0:W0:Y:S01]  /*f280*/  F2I.U32.TRUNC.NTZ R3, R0 ;  /* 0x0000000000037305 */ /* 0x000022000020f000 */
[----:B-1----:R-:W-:Y:S05]  /*f290*/  @!P0 BRA `(.L_x_406) ;  /* 0x0000000000308947 */ /* 0x002fea0003800000 */
        /* <DEDUP_REMOVED lines=12> */
.L_x_406:
[----:B------:R-:W-:Y:S01]  /*f360*/  USHF.R.U64 UR42, UR10, UR15, UR11 ;  /* 0x0000000f0a2a7299 */ /* 0x000fe2000800120b */
[----:B0-----:R-:W-:Y:S01]  /*f370*/  I2FP.F32.U32 R0, UR18 ;  /* 0x0000001200007c45 */ /* 0x001fe20008201000 */
[----:B------:R-:W-:Y:S02]  /*f380*/  USHF.R.U32.HI UR4, URZ, UR15, UR11 ;  /* 0x0000000f3f047299 */ /* 0x000fe4000801160b */
        /* <DEDUP_REMOVED lines=8> */
[----:B------:R-:W-:Y:S01]  /*f410*/  UIMAD.WIDE.U32 UR8, UR10, UR12, UR8 ;  /* 0x0000000c0a0872a5 */ /* 0x000fe2000f8e0008 */
[----:B------:R-:W-:Y:S01]  /*f420*/  R2UR UR12, R3 ;  /* 0x00000000030c72ca */ /* 0x000fe200000e0000 */
[----:B------:R-:W-:Y:S01]  /*f430*/  UIMAD UR10, UR10, UR13, UR4 ;  /* 0x0000000d0a0a72a4 */ /* 0x000fe2000f8e0204 */
[----:B------:R-:W-:Y:S01]  /*f440*/  ULDC UR11, c[0x0][0x618] ;  /* 0x00018600000b7ab9 */ /* 0x000fe20000000800 */
[----:B------:R-:W-:Y:S02]  /*f450*/  ULDC UR21, c[0x0][0x658] ;  /* 0x0001960000157ab9 */ /* 0x000fe40000000800 */
[----:B------:R-:W-:Y:S01]  /*f460*/  UIADD3 UR9, UR9, UR10, URZ ;  /* 0x0000000a09097290 */ /* 0x000fe2000fffe03f */
[----:B------:R-:W-:Y:S01]  /*f470*/  UMOV UR15, 0xffffffff ;  /* 0xffffffff000f7882 */ /* 0x000fe20000000000 */
[----:B------:R-:W-:Y:S01]  /*f480*/  ULDC.64 UR4, c[0x0][0x640] ;  /* 0x0001900000047ab9 */ /* 0x000fe20000000a00 */
[----:B------:R-:W-:Y:S01]  /*f490*/  USHF.L.U32 UR15, UR15, UR21, URZ ;  /* 0x000000150f0f7299 */ /* 0x000fe2000800063f */
[----:B------:R-:W-:Y:S01]  /*f4a0*/  ISETP.NE.U32.AND P0, PT, RZ, UR4, PT ;  /* 0x00000004ff007c0c */ /* 0x000fe2000bf05070 */
[----:B------:R-:W-:-:S02]  /*f4b0*/  USHF.R.U64 UR16, UR8, UR11, UR9 ;  /* 0x0000000b08107299 */ /* 0x000fc40008001209 */
[----:B------:R-:W-:Y:S01]  /*f4c0*/  USHF.R.U32.HI UR8, URZ, UR11, UR9 ;  /* 0x0000000b3f087299 */ /* 0x000fe20008011609 */
[----:B0-----:R-:W-:Y:S01]  /*f4d0*/  R2UR UR14, R0 ;  /* 0x00000000000e72ca */ /* 0x001fe200000e0000 */
[----:B------:R-:W-:Y:S01]  /*f4e0*/  ULDC UR17, c[0x0][0x608] ;  /* 0x0001820000117ab9 */ /* 0x000fe20000000800 */
[----:B------:R-:W-:Y:S01]  /*f4f0*/  ULOP3.LUT UR40, URZ, UR15, URZ, 0x33, !UPT ;  /* 0x0000000f3f287292 */ /* 0x000fe2000f8e333f */
[----:B------:R-:W-:Y:S01]  /*f500*/  ISETP.NE.AND.EX P0, PT, RZ, UR5, PT, P0 ;  /* 0x00000005ff007c0c */ /* 0x000fe2000bf05300 */
[----:B------:R-:W-:Y:S02]  /*f510*/  USHF.R.U64 UR15, UR16, UR17, UR8 ;  /* 0x00000011100f7299 */ /* 0x000fe40008001208 */
[----:B------:R-:W-:Y:S02]  /*f520*/  USHF.R.U32.HI UR8, URZ, UR17, UR8 ;  /* 0x000000113f087299 */ /* 0x000fe40008011608 */
[----:B------:R-:W-:Y:S02]  /*f530*/  UIADD3 UR12, -UR12, URZ, URZ ;  /* 0x0000003f0c0c7290 */ /* 0x000fe4000fffe13f */
[----:B------:R-:W-:Y:S01]  /*f540*/  USHF.R.U64 UR17, UR15, UR21, UR8 ;  /* 0x000000150f117299 */ /* 0x000fe20008001208 */
[----:B------:R-:W-:Y:S01]  /*f550*/  UMOV UR19, 0x1 ;  /* 0x0000000100137882 */ /* 0x000fe20000000000 */
[----:B------:R-:W-:Y:S01]  /*f560*/  ULDC UR13, c[0x0][0x144] ;  /* 0x00005100000d7ab9 */ /* 0x000fe20000000800 */
[----:B------:R-:W-:Y:S01]  /*f570*/  ULDC UR7, c[0x0][0x600] ;  /* 0x0001800000077ab9 */ /* 0x000fe20000000800 */
[----:B------:R-:W-:-:S02]  /*f580*/  USHF.L.U32 UR24, UR19, UR21, URZ ;  /* 0x0000001513187299 */ /* 0x000fc4000800063f */
[----:B------:R-:W-:Y:S02]  /*f590*/  USHF.R.U32.HI UR8, URZ, UR21, UR8 ;  /* 0x000000153f087299 */ /* 0x000fe40008011608 */
[----:B------:R-:W-:Y:S02]  /*f5a0*/  UIMAD UR21, UR13, UR12, UR6 ;  /* 0x0000000c0d1572a4 */ /* 0x000fe4000f8e0206 */
[----:B------:R-:W-:Y:S02]  /*f5b0*/  UIADD3 UR20, UR7, -0x1, URZ ;  /* 0xffffffff07147890 */ /* 0x000fe4000fffe03f */
[----:B------:R-:W-:Y:S01]  /*f5c0*/  UIADD3 UR19, -UR14, URZ, URZ ;  /* 0x0000003f0e137290 */ /* 0x000fe2000fffe13f */
        /* <DEDUP_REMOVED lines=17> */
.L_x_407:
[----:B------:R-:W-:Y:S01]  /*f6e0*/  UISETP.NE.AND UP0, UPT, UR39, URZ, UPT ;  /* 0x0000003f2700728c */ /* 0x000fe2000bf05270 */
[----:B------:R-:W-:Y:S01]  /*f6f0*/  IMAD.MOV.U32 R0, RZ, RZ, 0x1 ;  /* 0x00000001ff007424 */ /* 0x000fe200078e00ff */
[----:B------:R-:W-:Y:S02]  /*f700*/  USHF.R.U64 UR4, UR6, UR22, UR8 ;  /* 0x0000001606047299 */ /* 0x000fe40008001208 */
[----:B------:R-:W-:Y:S02]  /*f710*/  ULOP3.LUT UR40, UR15, UR40, URZ, 0xc0, !UPT ;  /* 0x000000280f287292 */ /* 0x000fe4000f8ec03f */
[----:B------:R-:W-:Y:S02]  /*f720*/  UIADD3 UR5, -UR4, URZ, URZ ;  /* 0x0000003f04057290 */ /* 0x000fe4000fffe13f */
[----:B------:R-:W-:Y:S02]  /*f730*/  UIMAD UR40, UR24, UR4, UR40 ;  /* 0x00000004182872a4 */ /* 0x000fe4000f8e0228 */
[----:B------:R-:W-:-:S02]  /*f740*/  ULOP3.LUT UR16, UR16, UR20, URZ, 0xc0, !UPT ;  /* 0x0000001410107292 */ /* 0x000fc4000f8ec03f */
[----:B------:R-:W-:Y:S02]  /*f750*/  @UP0 UIMAD UR21, UR25, UR19, UR18 ;  /* 0x00000013191502a4 */ /* 0x000fe4000f8e0212 */
[----:B------:R-:W-:-:S03]  /*f760*/  UIMAD UR4, UR5, UR23, UR17 ;  /* 0x00000017050472a4 */ /* 0x000fc6000f8e0211 */
[----:B------:R-:W-:Y:S01]  /*f770*/  ULDC UR5, c[0x0][0x610] ;  /* 0x0001840000057ab9 */ /* 0x000fe20000000800 */
[----:B------:R-:W-:Y:S02]  /*f780*/  UIMAD UR4, UR4, UR7, UR16 ;  /* 0x00000007040472a4 */ /* 0x000fe4000f8e0210 */
[----:B------:R-:W-:-:S04]  /*f790*/  UIMAD UR40, UR40, UR5, UR21 ;  /* 0x00000005282872a4 */ /* 0x000fc8000f8e0215 */
[----:B------:R-:W-:Y:S02]  /*f7a0*/  USEL UR41, UR4, UR40, !UP0 ;  /* 0x0000002804297287 */ /* 0x000fe4000c000000 */
[----:B------:R-:W-:-:S12]  /*f7b0*/  USEL UR40, UR40, UR4, !UP0 ;  /* 0x0000000428287287 */ /* 0x000fd8000c000000 */
.L_x_405:
[----:B------:R-:W-:-:S13]  /*f7c0*/  LOP3.LUT P0, RZ, R0, 0xff, RZ, 0xc0, !PT ;  /* 0x000000ff00ff7812 */ /* 0x000fda000780c0ff */
[----:B------:R-:W-:Y:S05]  /*f7d0*/  @P0 BRA `(.L_x_408) ;  /* 0xffffff18002c0947 */ /* 0x000fea000383ffff */
[----:B------:R-:W-:Y:S05]  /*f7e0*/  EXIT ;  /* 0x000000000000794d */ /* 0x000fea0003800000 */
.L_x_3:
[----:B------:R-:W-:Y:S01]  /*f7f0*/  ULDC.64 UR8, c[0x0][0x650] ;  /* 0x0001940000087ab9 */ /* 0x000fe20000000a00 */
[----:B------:R-:W-:Y:S01]  /*f800*/  PRMT R0, RZ, 0x7610, R0 ;  /* 0x00007610ff007816 */ /* 0x000fe20000000000 */
[----:B------:R-:W-:Y:S01]  /*f810*/  IMAD.MOV.U32 R3, RZ, RZ, -0x1 ;  /* 0xffffffffff037424 */ /* 0x000fe200078e00ff */
[----:B------:R-:W-:Y:S01]  /*f820*/  ISETP.GE.U32.AND P0, PT, R16, UR8, PT ;  /* 0x0000000810007c0c */ /* 0x000fe2000bf06070 */
[----:B------:R-:W-:Y:S02]  /*f830*/  IMAD.MOV.U32 R4, RZ, RZ, -0x1 ;  /* 0xffffffffff047424 */ /* 0x000fe400078e00ff */
[----:B------:R-:W-:Y:S01]  /*f840*/  IMAD.MOV.U32 R11, RZ, RZ, -0x1 ;  /* 0xffffffffff0b7424 */ /* 0x000fe200078e00ff */
[----:B------:R-:W-:-:S13]  /*f850*/  ISETP.GE.U32.AND.EX P0, PT, R17, UR9, PT, P0 ;  /* 0x0000000911007c0c */ /* 0x000fda000bf06100 */
[----:B------:R-:W-:Y:S05]  /*f860*/  @P0 BRA `(.L_x_409) ;  /* 0x00000004008c0947 */ /* 0x000fea0003800000 */
[----:B------:R-:W-:Y:S01]  /*f870*/  I2FP.F32.U32 R0, UR4 ;  /* 0x0000000400007c45 */ /* 0x000fe20008201000 */
[----:B0-----:R-:W-:Y:S01]  /*f880*/  ULDC.64 UR16, c[0x0][0x628] ;  /* 0x00018a0000107ab9 */ /* 0x001fe20000000a00 */
        /* <DEDUP_REMOVED lines=24> */
.L_x_410:
        /* <DEDUP_REMOVED lines=24> */
[----:B------:R-:W-:Y:S01]  /*fb90*/  UMOV UR19, 0x1 ;  /* 0x0000000100137882 */ /* 0x000fe20000000000 */
[----:B------:R-:W-:Y:S01]  /*fba0*/  ULDC UR20, c[0x0][0x608] ;  /* 0x0001820000147ab9 */ /* 0x000fe20000000800 */
[----:B------:R-:W-:Y:S01]  /*fbb0*/  USHF.L.U32 UR26, UR19, UR23, URZ ;  /* 0x00000017131a7299 */ /* 0x000fe2000800063f */
[----:B------:R-:W-:Y:S01]  /*fbc0*/  ISETP.NE.AND.EX P0, PT, RZ, UR9, PT, P0 ;  /* 0x00000009ff007c0c */ /* 0x000fe2000bf05300 */
[----:B------:R-:W-:Y:S02]  /*fbd0*/  USHF.R.U64 UR19, UR18, UR20, UR11 ;  /* 0x0000001412137299 */ /* 0x000fe4000800120b */
[----:B------:R-:W-:Y:S02]  /*fbe0*/  USHF.R.U32.HI UR11, URZ, UR20, UR11 ;  /* 0x000000143f0b7299 */ /* 0x000fe4000801160b */
[----:B------:R-:W-:-:S02]  /*fbf0*/  UIADD3 UR15, -UR15, URZ, URZ ;  /* 0x0000003f0f0f7290 */ /* 0x000fc4000fffe13f */
[----:B------:R-:W-:Y:S01]  /*fc00*/  USHF.R.U64 UR20, UR19, UR23, UR11 ;  /* 0x0000001713147299 */ /* 0x000fe2000800120b */
[----:B------:R-:W-:Y:S01]  /*fc10*/  ULDC UR16, c[0x0][0x144] ;  /* 0x0000510000107ab9 */ /* 0x000fe20000000800 */
[----:B------:R-:W-:Y:S01]  /*fc20*/  ULDC UR6, c[0x0][0x600] ;  /* 0x0001800000067ab9 */ /* 0x000fe20000000800 */
[----:B------:R-:W-:Y:S02]  /*fc30*/  USHF.R.U32.HI UR11, URZ, UR23, UR11 ;  /* 0x000000173f0b7299 */ /* 0x000fe4000801160b */
[----:B------:R-:W-:Y:S02]  /*fc40*/  UIMAD UR23, UR16, UR15, UR4 ;  /* 0x0000000f101772a4 */ /* 0x000fe4000f8e0204 */
[----:B------:R-:W-:Y:S02]  /*fc50*/  UIADD3 UR22, UR6, -0x1, URZ ;  /* 0xffffffff06167890 */ /* 0x000fe4000fffe03f */
[----:B------:R-:W-:Y:S02]  /*fc60*/  ULOP3.LUT UR27, URZ, UR13, URZ, 0x33, !UPT ;  /* 0x0000000d3f1b7292 */ /* 0x000fe4000f8e333f */
        /* <DEDUP_REMOVED lines=18> */
.L_x_411:
[----:B------:R-:W-:Y:S01]  /*fd90*/  UISETP.NE.AND UP0, UPT, UR39, URZ, UPT ;  /* 0x0000003f2700728c */ /* 0x000fe2000bf05270 */
[----:B------:R-:W-:Y:S01]  /*fda0*/  MOV R0, 0x1 ;  /* 0x0000000100007802 */ /* 0x000fe20000000f00 */
[----:B------:R-:W-:Y:S01]  /*fdb0*/  USHF.R.U64 UR8, UR4, UR24, UR11 ;  /* 0x0000001804087299 */ /* 0x000fe2000800120b */
[----:B------:R-:W-:Y:S01]  /*fdc0*/  IMAD.U32 R11, RZ, RZ, UR5 ;  /* 0x00000005ff0b7e24 */ /* 0x000fe2000f8e00ff */
[----:B------:R-:W-:Y:S02]  /*fdd0*/  ULOP3.LUT UR4, UR19, UR27, URZ, 0xc0, !UPT ;  /* 0x0000001b13047292 */ /* 0x000fe4000f8ec03f */
[----:B------:R-:W-:Y:S02]  /*fde0*/  ULOP3.LUT UR18, UR18, UR22, URZ, 0xc0, !UPT ;  /* 0x0000001612127292 */ /* 0x000fe4000f8ec03f */
[----:B------:R-:W-:-:S03]  /*fdf0*/  UIMAD UR4, UR26, UR8, UR4 ;  /* 0x000000081a0472a4 */ /* 0x000fc6000f8e0204 */
[----:B------:R-:W-:Y:S02]  /*fe00*/  @UP0 UIMAD UR23, UR28, UR21, UR7 ;  /* 0x000000151c1702a4 */ /* 0x000fe4000f8e0207 */
[----:B------:R-:W-:-:S03]  /*fe10*/  UIADD3 UR7, -UR8, URZ, URZ ;  /* 0x0000003f08077290 */ /* 0x000fc6000fffe13f */
[----:B------:R-:W-:Y:S01]  /*fe20*/  ULDC UR8, c[0x0][0x610] ;  /* 0x0001840000087ab9 */ /* 0x000fe20000000800 */
[----:B------:R-:W-:Y:S02]  /*fe30*/  UIMAD UR7, UR7, UR25, UR20 ;  /* 0x00000019070772a4 */ /* 0x000fe4000f8e0214 */
[----:B------:R-:W-:Y:S02]  /*fe40*/  UIMAD UR4, UR4, UR8, UR23 ;  /* 0x00000008040472a4 */ /* 0x000fe4000f8e0217 */
[----:B------:R-:W-:-:S04]  /*fe50*/  UIMAD UR7, UR7, UR6, UR18 ;  /* 0x00000006070772a4 */ /* 0x000fc8000f8e0212 */
[----:B------:R-:W-:Y:S02]  /*fe60*/  USEL UR6, UR7, UR4, !UP0 ;  /* 0x0000000407067287 */ /* 0x000fe4000c000000 */
[----:B------:R-:W-:-:S04]  /*fe70*/  USEL UR4, UR4, UR7, !UP0 ;  /* 0x0000000704047287 */ /* 0x000fc8000c000000 */
[----:B------:R-:W-:Y:S02]  /*fe80*/  IMAD.U32 R4, RZ, RZ, UR6 ;  /* 0x00000006ff047e24 */ /* 0x000fe4000f8e00ff */
[----:B------:R-:W-:-:S07]  /*fe90*/  IMAD.U32 R3, RZ, RZ, UR4 ;  /* 0x00000004ff037e24 */ /* 0x000fce000f8e00ff */
.L_x_409:
[----:B------:R-:W-:-:S08]  /*fea0*/  NOP ;  /* 0x0000000000007918 */ /* 0x000fd00000000000 */
[----:B------:R-:W1:-:S00]  /*feb0*/  USETMAXREG.DEALLOC.CTAPOOL 0x28 ;  /* 0x00000028000079c8 */ /* 0x000e4000080e0500 */
[----:B------:R-:W-:-:S13]  /*fec0*/  ISETP.NE.AND P0, PT, RZ, UR10, PT ;  /* 0x0000000aff007c0c */ /* 0x000fda000bf05270 */
[----:B0-----:R-:W-:Y:S05]  /*fed0*/  @P0 EXIT ;  /* 0x000000000000094d */ /* 0x001fea0003800000 */
[----:B-1----:R-:W-:Y:S01]  /*fee0*/  LOP3.LUT P0, RZ, R0, 0xff, RZ, 0xc0, !PT ;  /* 0x000000ff00ff7812 */ /* 0x002fe2000780c0ff */
[----:B------:R-:W-:Y:S02]  /*fef0*/  IMAD.MOV.U32 R8, RZ, RZ, 0x1 ;  /* 0x00000001ff087424 */ /* 0x000fe400078e00ff */
[----:B------:R-:W-:-:S10]  /*ff00*/  IMAD.MOV.U32 R0, RZ, RZ, RZ ;  /* 0x000000ffff007224 */ /* 0x000fd400078e00ff */
[----:B------:R-:W-:Y:S05]  /*ff10*/  @!P0 BRA `(.L_x_412) ;  /* 0x0000000c004c8947 */ /* 0x000fea0003800000 */
[----:B------:R-:W-:Y:S01]  /*ff20*/  ULDC UR4, c[0x0][0x28c] ;  /* 0x0000a30000047ab9 */ /* 0x000fe20000000800 */
[----:B------:R-:W-:Y:S01]  /*ff30*/  ULDC UR6, c[0x0][0x658] ;  /* 0x0001960000067ab9 */ /* 0x000fe20000000800 */
[----:B------:R-:W-:Y:S01]  /*ff40*/  UIADD3 UR10, UR4, 0x3f, URZ ;  /* 0x0000003f040a7890 */ /* 0x000fe2000fffe03f */
[C---:B------:R-:W-:Y:S01]  /*ff50*/  LOP3.LUT P3, RZ, R2.reuse, 0x7f, RZ, 0xc0, !PT ;  /* 0x0000007f02ff7812 */ /* 0x040fe2000786c0ff */
[----:B------:R-:W-:Y:S01]  /*ff60*/  UMOV UR7, 0xffffffff ;  /* 0xffffffff00077882 */ /* 0x000fe20000000000 */
[----:B------:R-:W-:Y:S01]  /*ff70*/  ULDC UR5, c[0x0][0x600] ;  /* 0x0001800000057ab9 */ /* 0x000fe20000000800 */
[----:B------:R-:W-:Y:S01]  /*ff80*/  UMOV UR9, 0x1 ;  /* 0x0000000100097882 */ /* 0x000fe20000000000 */
[----:B------:R-:W-:Y:S01]  /*ff90*/  USHF.L.U32 UR7, UR7, UR6, URZ ;  /* 0x0000000607077299 */ /* 0x000fe2000800063f */
[----:B------:R-:W-:Y:S01]  /*ffa0*/  LOP3.LUT P0, RZ, R2, 0x1f, RZ, 0xc0, !PT ;  /* 0x0000001f02ff7812 */ /* 0x000fe2000780c0ff */
[----:B------:R-:W-:Y:S01]  /*ffb0*/  UIADD3 UR4, UR5, -0x1, URZ ;  /* 0xffffffff05047890 */ /* 0x000fe2000fffe03f */
[----:B------:R-:W-:Y:S01]  /*ffc0*/  BSSY B0, `(.L_x_412) ;  /* 0x00000c8000007945 */ /* 0x000fe20003800000 */
[----:B------:R-:W-:Y:S01]  /*ffd0*/  USHF.R.S32.HI UR11, URZ, 0x1f, UR10 ;  /* 0x0000001f3f0b7899 */ /* 0x000fe2000801140a */
[----:B------:R-:W-:Y:S01]  /*ffe0*/  PLOP3.LUT P0, PT, P0, P3, PT, 0x8a, 0x0 ;  /* 0x000000000000781c */ /* 0x000fe20000707172 */
[----:B------:R-:W-:Y:S01]  /*fff0*/  ULDC UR8, c[0x0][0xc] ;  /* 0x0000030000087ab9 */ /* 0x000fe20000000800 */
[----:B------:R-:W-:Y:S01]  /*10000*/  USHF.L.U32 UR5, UR9, UR6, URZ ;  /* 0x0000000609057299 */ /* 0x000fe2000800063f */
[----:B------:R-:W-:Y:S01]  /*10010*/  MOV R9, 0x1 ;  /* 0x0000000100097802 */ /* 0x000fe20000000f00 */
[----:B------:R-:W-:Y:S01]  /*10020*/  ULEA.HI UR11, UR11, UR10, URZ, 0x6 ;  /* 0x0000000a0b0b7291 */ /* 0x000fe2000f8f303f */
[----:B------:R-:W-:Y:S01]  /*10030*/  IMAD.MOV.U32 R8, RZ, RZ, 0x1 ;  /* 0x00000001ff087424 */ /* 0x000fe200078e00ff */
[----:B------:R-:W-:Y:S01]  /*10040*/  ULDC UR9, c[0x0][0x10] ;  /* 0x0000040000097ab9 */ /* 0x000fe20000000800 */
[----:B------:R-:W-:Y:S01]  /*10050*/  ULOP3.LUT UR6, URZ, UR7, URZ, 0x33, !UPT ;  /* 0x000000073f067292 */ /* 0x000fe2000f8e333f */
[----:B------:R-:W-:Y:S01]  /*10060*/  IMAD.MOV.U32 R0, RZ, RZ, RZ ;  /* 0x000000ffff007224 */ /* 0x000fe200078e00ff */
[----:B------:R-:W-:Y:S01]  /*10070*/  UIMAD.WIDE.U32 UR8, UR8, UR9, URZ ;  /* 0x00000009080872a5 */ /* 0x000fe2000f8e003f */
[----:B------:R-:W-:Y:S01]  /*10080*/  ULDC UR7, c[0x0][0x14] ;  /* 0x0000050000077ab9 */ /* 0x000fe20000000800 */
[----:B------:R-:W-:-:S02]  /*10090*/  USHF.R.S32.HI UR19, URZ, 0x6, UR11 ;  /* 0x000000063f137899 */ /* 0x000fc4000801140b */
[----:B------:R-:W-:Y:S02]  /*100a0*/  UIMAD.WIDE.U32 UR22, UR8, UR7, URZ ;  /* 0x00000007081672a5 */ /* 0x000fe4000f8e003f */
[----:B------:R-:W-:Y:S02]  /*100b0*/  UIMAD UR13, UR9, UR7, URZ ;  /* 0x00000007090d72a4 */ /* 0x000fe4000f8e023f */
[----:B------:R-:W-:Y:S02]  /*100c0*/  ULOP3.LUT UR21, UR38, 0x2, URZ, 0xfc, !UPT ;  /* 0x0000000226157892 */ /* 0x000fe4000f8efc3f */
[----:B------:R-:W-:Y:S02]  /*100d0*/  UIADD3 UR13, UR23, UR13, URZ ;  /* 0x0000000d170d7290 */ /* 0x000fe4000fffe03f */
[----:B------:R-:W-:Y:S01]  /*100e0*/  UIADD3 UR26, UR19, 0x1, URZ ;  /* 0x00000001131a7890 */ /* 0x000fe2000fffe03f */
[----:B------:R-:W-:-:S11]  /*100f0*/  ULDC.64 UR24, c[0x0][0x198] ;  /* 0x0000660000187ab9 */ /* 0x000fd60000000a00 */
.L_x_424:
[----:B------:R-:W-:-:S03]  /*10100*/  UMOV UR7, 0xffffffff ;  /* 0xffffffff00077882 */ /* 0x000fc60000000000 */
[----:B------:R-:W-:Y:S05]  /*10110*/  BRA.DIV UR7, `(.L_x_413) ;  /* 0x0000000e07747947 */ /* 0x000fea000b800000 */
[----:B------:R-:W-:-:S13]  /*10120*/  ELECT P6, URZ, PT ;  /* 0x00000000003f782f */ /* 0x000fda00038c0000 */
.L_x_433:
[----:B------:R-:W0:Y:S01]  /*10130*/  LDC R2, c[0x0][0x28c] ;  /* 0x0000a300ff027b82 */ /* 0x000e220000000800 */
[----:B------:R-:W-:Y:S01]  /*10140*/  BSSY B1, `(.L_x_414) ;  /* 0x0000038000017945 */ /* 0x000fe20003800000 */
[----:B0-----:R-:W-:-:S13]  /*10150*/  ISETP.LT.OR P6, PT, R2, 0x1, !P6 ;  /* 0x000000010200780c */ /* 0x001fda00077c1670 */
[----:B------:R-:W-:Y:S05]  /*10160*/  @P6 BRA `(.L_x_415) ;  /* 0x0000000000d46947 */ /* 0x000fea0003800000 */
[----:B------:R-:W-:Y:S01]  /*10170*/  IMAD.SHL.U32 R7, R3, 0x200, RZ ;  /* 0x0000020003077824 */ /* 0x000fe200078e00ff */
[----:B------:R-:W-:Y:S01]  /*10180*/  MOV R2, R8 ;  /* 0x0000000800027202 */ /* 0x000fe20000000f00 */
[----:B------:R-:W-:Y:S02]  /*10190*/  IMAD R6, R4, 0x60, RZ ;  /* 0x0000006004067824 */ /* 0x000fe400078e02ff */
[----:B------:R-:W-:Y:S02]  /*101a0*/  IMAD.MOV.U32 R12, RZ, RZ, RZ ;  /* 0x000000ffff0c7224 */ /* 0x000fe400078e00ff */
[----:B------:R-:W-:Y:S02]  /*101b0*/  IMAD.U32 R14, RZ, RZ, UR26 ;  /* 0x0000001aff0e7e24 */ /* 0x000fe4000f8e00ff */
[----:B------:R-:W-:-:S07]  /*101c0*/  IMAD.MOV.U32 R3, RZ, RZ, R0 ;  /* 0x000000ffff037224 */ /* 0x000fce00078e0000 */
.L_x_419:
[----:B------:R-:W0:Y:S01]  /*101d0*/  S2R R5, SR_CgaCtaId ;  /* 0x0000000000057919 */ /* 0x000e220000008800 */
[----:B------:R-:W-:-:S04]  /*101e0*/  MOV R4, 0x400 ;  /* 0x0000040000047802 */ /* 0x000fc80000000f00 */
[----:B0-----:R-:W-:Y:S02]  /*101f0*/  LEA R10, R5, R4, 0x18 ;  /* 0x00000004050a7211 */ /* 0x001fe400078ec0ff */
[----:B------:R-:W-:Y:S01]  /*10200*/  SHF.L.U32 R4, R2, 0x1f, RZ ;  /* 0x0000001f02047819 */ /* 0x000fe200000006ff */
[----:B------:R-:W0:Y:S02]  /*10210*/  @!P3 LDC R5, c[0x0][0x500] ;  /* 0x00014000ff05bb82 */ /* 0x000e240000000800 */
[----:B------:R-:W-:-:S04]  /*10220*/  IMAD R13, R3, 0x8, R10 ;  /* 0x00000008030d7824 */ /* 0x000fc800078e020a */
[----:B------:R-:W1:Y:S02]  /*10230*/  SYNCS.PHASECHK.TRANS64.TRYWAIT P1, [R13+URZ+0x10], R4 ;  /* 0x000010040d0075a7 */ /* 0x000e64000802017f */
[----:B-1----:R-:W-:Y:S05]  /*10240*/  @!P1 BRA `(.L_x_416) ;  /* 0x0000000c00489947 */ /* 0x002fea0003800000 */
.L_x_434:
[----:B------:R-:W-:Y:S01]  /*10250*/  UPRMT UR7, UR21, 0x9910, URZ ;  /* 0x0000991015077896 */ /* 0x000fe2000800003f */
[----:B0-----:R0:W-:Y:S03]  /*10260*/  @!P3 SYNCS.ARRIVE.TRANS64 RZ, [R13+URZ], R5 ;  /* 0x000000050dffb9a7 */ /* 0x0011e6000800003f */
[----:B------:R-:W-:-:S06]  /*10270*/  UISETP.NE.AND UP0, UPT, UR7, 0x2, UPT ;  /* 0x000000020700788c */ /* 0x000fcc000bf05270 */
[----:B------:R-:W-:-:S13]  /*10280*/  PLOP3.LUT P1, PT, PT, PT, UP0, 0x80, 0x0 ;  /* 0x000000000000781c */ /* 0x000fda0003f2f008 */
[----:B0-----:R-:W-:Y:S05]  /*10290*/  @P1 BRA `(.L_x_417) ;  /* 0x0000000000041947 */ /* 0x001fea0003800000 */
[----:B------:R-:W-:Y:S01]  /*102a0*/  BPT.TRAP 0x1 ;  /* 0x000000040000795c */ /* 0x000fe20000300000 */
.L_x_417:
[----:B------:R-:W-:Y:S05]  /*102b0*/  @P0 BRA `(.L_x_418) ;  /* 0x0000000000040947 */ /* 0x000fea0003800000 */
[----:B------:R-:W-:Y:S01]  /*102c0*/  BPT.TRAP 0x1 ;  /* 0x000000040000795c */ /* 0x000fe20000300000 */
.L_x_418:
[--C-:B-1----:R-:W-:Y:S01]  /*102d0*/  IMAD R4, R3, 0x10000, R10.reuse ;  /* 0x0001000003047824 */ /* 0x102fe200078e020a */
[----:B------:R-:W-:Y:S01]  /*102e0*/  R2UR UR9, R13 ;  /* 0x000000000d0972ca */ /* 0x000fe200000e0000 */
[----:B------:R-:W-:Y:S01]  /*102f0*/  IMAD R10, R3, 0x3000, R10 ;  /* 0x00003000030a7824 */ /* 0x000fe200078e020a */
[----:B------:R-:W-:Y:S01]  /*10300*/  UIADD3 UR14, UP0, UR24, 0xf0, URZ ;  /* 0x000000f0180e7890 */ /* 0x000fe2000ff1e03f */
[----:B------:R-:W-:Y:S01]  /*10310*/  VIADD R14, R14, 0xffffffff ;  /* 0xffffffff0e0e7836 */ /* 0x000fe20000000000 */
[----:B------:R-:W-:Y:S01]  /*10320*/  R2UR UR7, R4 ;  /* 0x00000000040772ca */ /* 0x000fe200000e0000 */
[----:B------:R-:W-:Y:S01]  /*10330*/  UIADD3 UR28, UP1, UR24, 0x1f0, URZ ;  /* 0x000001f0181c7890 */ /* 0x000fe2000ff3e03f */
[----:B------:R-:W-:Y:S01]  /*10340*/  R2UR UR8, R10 ;  /* 0x000000000a0872ca */ /* 0x000fe200000e0000 */
[----:B------:R-:W-:Y:S01]  /*10350*/  UIADD3.X UR15, URZ, UR25, URZ, UP0, !UPT ;  /* 0x000000193f0f7290 */ /* 0x000fe200087fe43f */
[----:B------:R-:W-:Y:S01]  /*10360*/  R2UR UR11, R7 ;  /* 0x00000000070b72ca */ /* 0x000fe200000e0000 */
[----:B------:R-:W-:Y:S01]  /*10370*/  VIADD R3, R3, 0x1 ;  /* 0x0000000103037836 */ /* 0x000fe20000000000 */
[----:B------:R-:W-:Y:S01]  /*10380*/  R2UR UR10, R12 ;  /* 0x000000000c0a72ca */ /* 0x000fe200000e0000 */
[----:B------:R-:W-:Y:S01]  /*10390*/  UIADD3.X UR29, URZ, UR25, URZ, UP1, !UPT ;  /* 0x000000193f1d7290 */ /* 0x000fe20008ffe43f */
[----:B------:R-:W-:Y:S01]  /*103a0*/  R2UR UR12, R11 ;  /* 0x000000000b0c72ca */ /* 0x000fe200000e0000 */
[----:B------:R-:W-:Y:S01]  /*103b0*/  UMOV UR16, 0x0 ;  /* 0x0000000000107882 */ /* 0x000fe20000000000 */
[----:B------:R-:W-:Y:S01]  /*103c0*/  R2UR UR20, R6 ;  /* 0x00000000061472ca */ /* 0x000fe200000e0000 */
[----:B------:R-:W-:Y:S01]  /*103d0*/  UMOV UR17, 0x10000000 ;  /* 0x1000000000117882 */ /* 0x000fe20000000000 */
[----:B------:R-:W-:Y:S01]  /*103e0*/  ISETP.GT.AND P2, PT, R14, 0x1, PT ;  /* 0x000000010e00780c */ /* 0x000fe20003f44270 */
[----:B------:R-:W-:Y:S01]  /*103f0*/  UIADD3 UR7, UR7, 0x100, URZ ;  /* 0x0000010007077890 */ /* 0x000fe2000fffe03f */
[----:B------:R-:W-:Y:S01]  /*10400*/  ISETP.NE.AND P1, PT, R3, 0x2, PT ;  /* 0x000000020300780c */ /* 0x000fe20003f25270 */
[----:B------:R-:W-:Y:S01]  /*10410*/  UIADD3 UR18, UR8, 0x20100, URZ ;  /* 0x0002010008127890 */ /* 0x000fe2000fffe03f */
[----:B------:R-:W-:-:S02]  /*10420*/  IADD3 R12, R12, 0x40, RZ ;  /* 0x000000400c0c7810 */ /* 0x000fc40007ffe0ff */
[----:B------:R-:W-:Y:S02]  /*10430*/  SEL R5, RZ, 0x1, P1 ;  /* 0x00000001ff057807 */ /* 0x000fe40000800000 */
[----:B------:R-:W-:Y:S01]  /*10440*/  UMOV UR8, UR7 ;  /* 0x0000000700087c82 */ /* 0x000fe20008000000 */
[----:B------:R-:W-:Y:S01]  /*10450*/  SEL R3, R3, RZ, P1 ;  /* 0x000000ff03037207 */ /* 0x000fe20000800000 */
[----:B------:R0:W-:Y:S01]  /*10460*/  UTMALDG.3D [UR8], [UR14], desc[UR16] ;  /* 0x000010080e0075b4 */ /* 0x0001e20008011000 */
[----:B------:R-:W-:Y:S01]  /*10470*/  LOP3.LUT R2, R2, R5, RZ, 0x3c, !PT ;  /* 0x0000000502027212 */ /* 0x000fe200078e3cff */
[----:B0-----:R-:W-:Y:S01]  /*10480*/  UMOV UR8, UR18 ;  /* 0x0000001200087c82 */ /* 0x001fe20008000000 */
[----:B------:R-:W-:Y:S02]  /*10490*/  UMOV UR11, UR20 ;  /* 0x00000014000b7c82 */ /* 0x000fe40008000000 */
[----:B------:R0:W-:Y:S02]  /*104a0*/  UTMALDG.3D [UR8], [UR28], desc[UR16] ;  /* 0x000010081c0075b4 */ /* 0x0001e40008011000 */
[----:B0-----:R-:W-:Y:S05]  /*104b0*/  @P2 BRA `(.L_x_419) ;  /* 0xfffffffc00442947 */ /* 0x001fea000383ffff */
.L_x_415:
[----:B------:R-:W-:Y:S05]  /*104c0*/  BSYNC B1 ;  /* 0x0000000000017941 */ /* 0x000fea0003800000 */
.L_x_414:
[----:B------:R-:W-:Y:S01]  /*104d0*/  LOP3.LUT P4, RZ, R9, 0xff, RZ, 0xc0, !PT ;  /* 0x000000ff09ff7812 */ /* 0x000fe2000788c0ff */
[----:B------:R-:W-:Y:S01]  /*104e0*/  VIADD R0, R0, UR19 ;  /* 0x0000001300007c36 */ /* 0x000fe20008000000 */
[----:B------:R-:W-:Y:S01]  /*104f0*/  ULDC.64 UR8, c[0x0][0x650] ;  /* 0x0001940000087ab9 */ /* 0x000fe20000000a00 */
[----:B------:R-:W-:Y:S01]  /*10500*/  IMAD.U32 R5, RZ, RZ, UR19 ;  /* 0x00000013ff057e24 */ /* 0x000fe2000f8e00ff */
[----:B------:R-:W-:Y:S01]  /*10510*/  BSSY B1, `(.L_x_420) ;  /* 0x0000070000017945 */ /* 0x000fe20003800000 */
[----:B------:R-:W-:Y:S02]  /*10520*/  MOV R11, 0xffffffff ;  /* 0xffffffff000b7802 */ /* 0x000fe40000000f00 */
[----:B------:R-:W-:Y:S02]  /*10530*/  ISETP.GT.U32.AND P1, PT, R0, 0x1, PT ;  /* 0x000000010000780c */ /* 0x000fe40003f24070 */
[----:B------:R-:W-:Y:S02]  /*10540*/  SHF.R.U32.HI R2, RZ, 0x1, R0 ;  /* 0x00000001ff027819 */ /* 0x000fe40000011600 */
[----:B------:R-:W-:-:S02]  /*10550*/  ISETP.LT.U32.AND P1, PT, R5, 0x2, P1 ;  /* 0x000000020500780c */ /* 0x000fc40000f21070 */
[----:B------:R-:W0:Y:S01]  /*10560*/  @P4 S2R R4, SR_CgaCtaId ;  /* 0x0000000000044919 */ /* 0x000e220000008800 */
[----:B------:R-:W-:Y:S02]  /*10570*/  @P4 MOV R3, 0x400 ;  /* 0x0000040000034802 */ /* 0x000fe40000000f00 */
[----:B------:R-:W-:Y:S02]  /*10580*/  LOP3.LUT R2, R2, 0x1, RZ, 0xc0, !PT ;  /* 0x0000000102027812 */ /* 0x000fe400078ec0ff */
[----:B------:R-:W-:Y:S02]  /*10590*/  LOP3.LUT R0, R0, 0x1, RZ, 0xc0, !PT ;  /* 0x0000000100007812 */ /* 0x000fe400078ec0ff */
[----:B------:R-:W-:Y:S01]  /*105a0*/  ISETP.NE.U32.AND P2, PT, R2, 0x1, PT ;  /* 0x000000010200780c */ /* 0x000fe20003f45070 */
[----:B------:R-:W-:Y:S01]  /*105b0*/  IMAD.U32 R2, RZ, RZ, UR19 ;  /* 0x00000013ff027e24 */ /* 0x000fe2000f8e00ff */
[----:B------:R-:W-:-:S04]  /*105c0*/  PRMT R9, RZ, 0x7610, R9 ;  /* 0x00007610ff097816 */ /* 0x000fc80000000009 */
[----:B------:R-:W-:-:S04]  /*105d0*/  ISETP.GT.U32.AND P2, PT, R2, 0x1, !P2 ;  /* 0x000000010200780c */ /* 0x000fc80005744070 */
[----:B------:R-:W-:Y:S02]  /*105e0*/  SEL R2, RZ, 0x1, !P2 ;  /* 0x00000001ff027807 */ /* 0x000fe40005000000 */
[----:B0-----:R-:W-:Y:S01]  /*105f0*/  @P4 LEA R3, R4, R3, 0x18 ;  /* 0x0000000304034211 */ /* 0x001fe200078ec0ff */
[----:B------:R-:W-:-:S03]  /*10600*/  IMAD.MOV.U32 R4, RZ, RZ, -0x1 ;  /* 0xffffffffff047424 */ /* 0x000fc600078e00ff */
[----:B------:R0:W-:Y:S01]  /*10610*/  @P4 SYNCS.ARRIVE.TRANS64.A1T0 RZ, [R3+URZ+0x38], RZ ;  /* 0x000038ff03ff49a7 */ /* 0x0001e2000810003f */
[----:B------:R-:W-:-:S04]  /*10620*/  IADD3 R16, P4, R16, UR22, RZ ;  /* 0x0000001610107c10 */ /* 0x000fc8000ff9e0ff */
[----:B------:R-:W-:Y:S02]  /*10630*/  IADD3.X R17, R17, UR13, RZ, P4, !PT ;  /* 0x0000000d11117c10 */ /* 0x000fe4000a7fe4ff */
[----:B------:R-:W-:Y:S02]  /*10640*/  ISETP.GE.U32.AND P4, PT, R16, UR8, PT ;  /* 0x0000000810007c0c */ /* 0x000fe4000bf86070 */
[----:B0-----:R-:W-:Y:S02]  /*10650*/  SEL R3, RZ, 0x1, !P1 ;  /* 0x00000001ff037807 */ /* 0x001fe40004800000 */
[----:B------:R-:W-:Y:S02]  /*10660*/  ISETP.GE.U32.AND.EX P1, PT, R17, UR9, PT, P4 ;  /* 0x0000000911007c0c */ /* 0x000fe4000bf26140 */
[----:B------:R-:W-:Y:S01]  /*10670*/  LOP3.LUT R8, R2, R8, R3, 0x96, !PT ;  /* 0x0000000802087212 */ /* 0x000fe200078e9603 */
[----:B------:R-:W-:Y:S01]  /*10680*/  IMAD.MOV.U32 R3, RZ, RZ, -0x1 ;  /* 0xffffffffff037424 */ /* 0x000fe200078e00ff */
[----:B------:R-:W-:-:S09]  /*10690*/  PRMT R2, RZ, 0x7610, R2 ;  /* 0x00007610ff027816 */ /* 0x000fd20000000002 */
[----:B------:R-:W-:Y:S05]  /*106a0*/  @P1 BRA `(.L_x_421) ;  /* 0x0000000400581947 */ /* 0x000fea0003800000 */
[----:B------:R-:W-:Y:S01]  /*106b0*/  ULDC.64 UR8, c[0x0][0x628] ;  /* 0x00018a0000087ab9 */ /* 0x000fe20000000a00 */
[----:B------:R-:W0:Y:S01]  /*106c0*/  S2R R12, SR_CTAID.X ;  /* 0x00000000000c7919 */ /* 0x000e220000002500 */
[----:B------:R-:W-:Y:S01]  /*106d0*/  ISETP.NE.U32.AND P1, PT, RZ, UR8, PT ;  /* 0x00000008ff007c0c */ /* 0x000fe2000bf25070 */
[----:B------:R-:W-:Y:S01]  /*106e0*/  ULDC UR10, c[0x0][0x630] ;  /* 0x00018c00000a7ab9 */ /* 0x000fe20000000800 */
[----:B------:R-:W-:Y:S01]  /*106f0*/  IMAD.MOV.U32 R2, RZ, RZ, R16 ;  /* 0x000000ffff027224 */ /* 0x000fe200078e0010 */
[----:B------:R-:W1:Y:S01]  /*10700*/  S2R R10, SR_CTAID.Y ;  /* 0x00000000000a7919 */ /* 0x000e620000002600 */
[----:B------:R-:W-:Y:S01]  /*10710*/  ISETP.NE.AND.EX P1, PT, RZ, UR9, PT, P1 ;  /* 0x00000009ff007c0c */ /* 0x000fe2000bf25310 */
[----:B------:R-:W-:-:S12]  /*10720*/  IMAD.MOV.U32 R3, RZ, RZ, R17 ;  /* 0x000000ffff037224 */ /* 0x000fd800078e0011 */
[----:B------:R-:W-:Y:S05]  /*10730*/  @!P1 BRA `(.L_x_422) ;  /* 0x0000000000289947 */ /* 0x000fea0003800000 */
[----:B------:R-:W-:Y:S02]  /*10740*/  ULDC UR7, c[0x0][0x634] ;  /* 0x00018d0000077ab9 */ /* 0x000fe40000000800 */
[----:B------:R-:W-:-:S05]  /*10750*/  IADD3 R7, P1, R16, UR7, RZ ;  /* 0x0000000710077c10 */ /* 0x000fca000ff3e0ff */
[----:B------:R-:W-:-:S04]  /*10760*/  IMAD.X R11, RZ, RZ, R17, P1 ;  /* 0x000000ffff0b7224 */ /* 0x000fc800008e0611 */
[----:B------:R-:W-:-:S04]  /*10770*/  IMAD.WIDE.U32 R4, R11, UR8, RZ ;  /* 0x000000080b047c25 */ /* 0x000fc8000f8e00ff */
[----:B------:R-:W-:-:S04]  /*10780*/  IMAD.WIDE.U32 R4, P1, R7, UR9, R4 ;  /* 0x0000000907047c25 */ /* 0x000fc8000f820004 */
[----:B------:R-:W-:-:S04]  /*10790*/  IMAD.WIDE.U32 R6, R7, UR8, RZ ;  /* 0x0000000807067c25 */ /* 0x000fc8000f8e00ff */
[----:B------:R-:W-:Y:S01]  /*107a0*/  IMAD.X R3, RZ, RZ, RZ, P1 ;  /* 0x000000ffff037224 */ /* 0x000fe200008e06ff */
[----:B------:R-:W-:Y:S01]  /*107b0*/  IADD3 RZ, P1, R7, R4, RZ ;  /* 0x0000000407ff7210 */ /* 0x000fe20007f3e0ff */
[----:B------:R-:W-:-:S04]  /*107c0*/  IMAD.MOV.U32 R2, RZ, RZ, R5 ;  /* 0x000000ffff027224 */ /* 0x000fc800078e0005 */
[----:B------:R-:W-:-:S08]  /*107d0*/  IMAD.WIDE.U32.X R2, R11, UR9, R2, P1 ;  /* 0x000000090b027c25 */ /* 0x000fd000088e0402 */
.L_x_422:
[--C-:B------:R-:W-:Y:S01]  /*107e0*/  SHF.R.U64 R11, R2, UR10, R3.reuse ;  /* 0x0000000a020b7c19 */ /* 0x100fe20008001203 */
[----:B------:R-:W-:Y:S01]  /*107f0*/  ULDC.64 UR8, c[0x0][0x620] ;  /* 0x0001880000087ab9 */ /* 0x000fe20000000a00 */
[----:B------:R-:W-:Y:S01]  /*10800*/  SHF.R.U32.HI R2, RZ, UR10, R3 ;  /* 0x0000000aff027c19 */ /* 0x000fe20008011603 */
[----:B------:R-:W-:Y:S01]  /*10810*/  ULDC UR7, c[0x0][0x150] ;  /* 0x0000540000077ab9 */ /* 0x000fe20000000800 */
[----:B------:R-:W-:Y:S01]  /*10820*/  IADD3 R5, P1, RZ, -R11, RZ ;  /* 0x8000000bff057210 */ /* 0x000fe20007f3e0ff */
[----:B------:R-:W2:Y:S01]  /*10830*/  LDC R7, c[0x0][0x144] ;  /* 0x00005100ff077b82 */ /* 0x000ea20000000800 */
[----:B------:R-:W-:Y:S01]  /*10840*/  ULDC.64 UR10, c[0x0][0x640] ;  /* 0x00019000000a7ab9 */ /* 0x000fe20000000a00 */
[----:B------:R-:W-:Y:S01]  /*10850*/  UISETP.NE.AND UP0, UPT, UR39, URZ, UPT ;  /* 0x0000003f2700728c */ /* 0x000fe2000bf05270 */
[----:B------:R-:W-:Y:S02]  /*10860*/  IADD3.X R2, RZ, ~R2, RZ, P1, !PT ;  /* 0x80000002ff027210 */ /* 0x000fe40000ffe4ff */
[----:B------:R-:W-:-:S03]  /*10870*/  ISETP.NE.U32.AND P1, PT, RZ, UR10, PT ;  /* 0x0000000aff007c0c */ /* 0x000fc6000bf25070 */
[----:B------:R-:W-:Y:S01]  /*10880*/  IMAD R4, R2, UR8, RZ ;  /* 0x0000000802047c24 */ /* 0x000fe2000f8e02ff */
[----:B------:R-:W3:Y:S01]  /*10890*/  LDC R15, c[0x0][0x148] ;  /* 0x00005200ff0f7b82 */ /* 0x000ee20000000800 */
[C---:B------:R-:W-:Y:S01]  /*108a0*/  IMAD.WIDE.U32 R2, R5.reuse, UR8, R16 ;  /* 0x0000000805027c25 */ /* 0x040fe2000f8e0010 */
[----:B------:R-:W-:Y:S01]  /*108b0*/  ULDC UR8, c[0x0][0x154] ;  /* 0x0000550000087ab9 */ /* 0x000fe20000000800 */
[----:B------:R-:W-:Y:S02]  /*108c0*/  ISETP.NE.AND.EX P1, PT, RZ, UR11, PT, P1 ;  /* 0x0000000bff007c0c */ /* 0x000fe4000bf25310 */
[----:B------:R-:W-:Y:S01]  /*108d0*/  IMAD R5, R5, UR9, R4 ;  /* 0x0000000905057c24 */ /* 0x000fe2000f8e0204 */
[----:B0-----:R-:W-:Y:S01]  /*108e0*/  I2FP.F32.U32 R4, R12 ;  /* 0x0000000c00047245 */ /* 0x001fe20000201000 */
[----:B------:R-:W-:Y:S01]  /*108f0*/  ULDC UR9, c[0x0][0x608] ;  /* 0x0001820000097ab9 */ /* 0x000fe20000000800 */
[----:B------:R-:W-:Y:S01]  /*10900*/  PLOP3.LUT P2, PT, PT, PT, UP0, 0x80, 0x0 ;  /* 0x000000000000781c */ /* 0x000fe20003f4f008 */
[----:B------:R-:W-:-:S02]  /*10910*/  IMAD.IADD R3, R3, 0x1, R5 ;  /* 0x0000000103037824 */ /* 0x000fc400078e0205 */
[----:B------:R-:W-:Y:S01]  /*10920*/  FMUL R4, R4, UR7 ;  /* 0x0000000704047c20 */ /* 0x000fe20008400000 */
[----:B------:R-:W-:Y:S02]  /*10930*/  ULDC UR7, c[0x0][0x618] ;  /* 0x0001860000077ab9 */ /* 0x000fe40000000800 */
[--C-:B------:R-:W-:Y:S02]  /*10940*/  SHF.R.U64 R13, R2, UR7, R3.reuse ;  /* 0x00000007020d7c19 */ /* 0x100fe40008001203 */
[----:B-1----:R-:W-:Y:S01]  /*10950*/  I2FP.F32.U32 R2, R10 ;  /* 0x0000000a00027245 */ /* 0x002fe20000201000 */
[----:B------:R-:W0:Y:S04]  /*10960*/  F2I.U32.TRUNC.NTZ R4, R4 ;  /* 0x0000000400047305 */ /* 0x000e28000020f000 */
[----:B------:R-:W-:Y:S01]  /*10970*/  FMUL R5, R2, UR8 ;  /* 0x0000000802057c20 */ /* 0x000fe20008400000 */
[----:B------:R-:W-:Y:S01]  /*10980*/  SHF.R.U32.HI R2, RZ, UR7, R3 ;  /* 0x00000007ff027c19 */ /* 0x000fe20008011603 */
[----:B------:R-:W-:-:S02]  /*10990*/  ULDC UR7, c[0x0][0x658] ;  /* 0x0001960000077ab9 */ /* 0x000fc40000000800 */
[----:B------:R1:W4:Y:S01]  /*109a0*/  F2I.U32.TRUNC.NTZ R20, R5 ;  /* 0x0000000500147305 */ /* 0x000322000020f000 */
[--C-:B------:R-:W-:Y:S02]  /*109b0*/  SHF.R.U64 R18, R13, UR9, R2.reuse ;  /* 0x000000090d127c19 */ /* 0x100fe40008001202 */
[----:B------:R-:W-:-:S04]  /*109c0*/  SHF.R.U32.HI R3, RZ, UR9, R2 ;  /* 0x00000009ff037c19 */ /* 0x000fc80008011602 */
[--C-:B------:R-:W-:Y:S01]  /*109d0*/  SHF.R.U64 R14, R18, UR7, R3.reuse ;  /* 0x00000007120e7c19 */ /* 0x100fe20008001203 */
[----:B0-----:R-:W-:Y:S01]  /*109e0*/  IMAD.MOV R4, RZ, RZ, -R4 ;  /* 0x000000ffff047224 */ /* 0x001fe200078e0a04 */
[----:B------:R-:W-:-:S03]  /*109f0*/  SHF.R.U32.HI R3, RZ, UR7, R3 ;  /* 0x00000007ff037c19 */ /* 0x000fc60008011603 */
[----:B--2---:R-:W-:Y:S02]  /*10a00*/  IMAD R12, R7, R4, R12 ;  /* 0x00000004070c7224 */ /* 0x004fe400078e020c */
[----:B------:R-:W-:Y:S01]  /*10a10*/  IMAD.MOV.U32 R2, RZ, RZ, R14 ;  /* 0x000000ffff027224 */ /* 0x000fe200078e000e */
[----:B-1--4-:R-:W-:Y:S06]  /*10a20*/  @!P1 BRA `(.L_x_423) ;  /* 0x0000000000289947 */ /* 0x012fec0003800000 */
[----:B------:R-:W-:Y:S02]  /*10a30*/  ULDC UR7, c[0x0][0x64c] ;  /* 0x0001930000077ab9 */ /* 0x000fe40000000800 */
[----:B------:R-:W-:-:S05]  /*10a40*/  IADD3 R7, P1, R14, UR7, RZ ;  /* 0x000000070e077c10 */ /* 0x000fca000ff3e0ff */
[----:B------:R-:W-:-:S04]  /*10a50*/  IMAD.X R19, RZ, RZ, R3, P1 ;  /* 0x000000ffff137224 */ /* 0x000fc800008e0603 */
[----:B------:R-:W-:-:S04]  /*10a60*/  IMAD.WIDE.U32 R4, R19, UR10, RZ ;  /* 0x0000000a13047c25 */ /* 0x000fc8000f8e00ff */
[----:B------:R-:W-:-:S04]  /*10a70*/  IMAD.WIDE.U32 R4, P1, R7, UR11, R4 ;  /* 0x0000000b07047c25 */ /* 0x000fc8000f820004 */
[----:B------:R-:W-:Y:S01]  /*10a80*/  IMAD.WIDE.U32 R6, R7, UR10, RZ ;  /* 0x0000000a07067c25 */ /* 0x000fe2000f8e00ff */
[----:B------:R-:W-:-:S03]  /*10a90*/  MOV R2, R5 ;  /* 0x0000000500027202 */ /* 0x000fc60000000f00 */
[----:B------:R-:W-:Y:S01]  /*10aa0*/  IMAD.X R3, RZ, RZ, RZ, P1 ;  /* 0x000000ffff037224 */ /* 0x000fe200008e06ff */
[----:B------:R-:W-:-:S05]  /*10ab0*/  IADD3 RZ, P1, R7, R4, RZ ;  /* 0x0000000407ff7210 */ /* 0x000fca0007f3e0ff */
[----:B------:R-:W-:-:S08]  /*10ac0*/  IMAD.WIDE.U32.X R2, R19, UR11, R2, P1 ;  /* 0x0000000b13027c25 */ /* 0x000fd000088e0402 */
.L_x_423:
[----:B------:R-:W-:Y:S01]  /*10ad0*/  ULDC UR7, c[0x0][0x648] ;  /* 0x0001920000077ab9 */ /* 0x000fe20000000800 */
[----:B------:R-:W-:Y:S01]  /*10ae0*/  IMAD.MOV R20, RZ, RZ, -R20 ;  /* 0x000000ffff147224 */ /* 0x000fe200078e0a14 */
[----:B------:R-:W-:Y:S01]  /*10af0*/  SHF.R.U64 R3, R2, UR7, R3 ;  /* 0x0000000702037c19 */ /* 0x000fe20008001203 */
[----:B------:R-:W-:Y:S01]  /*10b00*/  ULDC UR7, c[0x0][0x638] ;  /* 0x00018e0000077ab9 */ /* 0x000fe20000000800 */
[----:B------:R-:W-:Y:S01]  /*10b10*/  LOP3.LUT R2, R18, UR6, RZ, 0xc0, !PT ;  /* 0x0000000612027c12 */ /* 0x000fe2000f8ec0ff */
[----:B------:R-:W-:Y:S01]  /*10b20*/  UISETP.NE.AND UP0, UPT, UR39, URZ, UPT ;  /* 0x0000003f2700728c */ /* 0x000fe2000bf05270 */
[----:B------:R-:W-:Y:S01]  /*10b30*/  LOP3.LUT R13, R13, UR4, RZ, 0xc0, !PT ;  /* 0x000000040d0d7c12 */ /* 0x000fe2000f8ec0ff */
[----:B------:R-:W-:Y:S01]  /*10b40*/  IMAD.MOV R5, RZ, RZ, -R3 ;  /* 0x000000ffff057224 */ /* 0x000fe200078e0a03 */
[----:B------:R-:W-:Y:S01]  /*10b50*/  ULDC UR8, c[0x0][0x610] ;  /* 0x0001840000087ab9 */ /* 0x000fe20000000800 */
[----:B---3--:R-:W-:Y:S02]  /*10b60*/  @P2 IMAD R12, R15, R20, R10 ;  /* 0x000000140f0c2224 */ /* 0x008fe400078e020a */
[----:B------:R-:W-:Y:S01]  /*10b70*/  IMAD R3, R3, UR5, R2 ;  /* 0x0000000503037c24 */ /* 0x000fe2000f8e0202 */
[----:B------:R-:W-:Y:S01]  /*10b80*/  PLOP3.LUT P1, PT, PT, PT, UP0, 0x40, 0x0 ;  /* 0x000000000000781c */ /* 0x000fe20003f2e808 */
[----:B------:R-:W-:Y:S01]  /*10b90*/  IMAD R14, R5, UR7, R14 ;  /* 0x00000007050e7c24 */ /* 0x000fe2000f8e020e */
[----:B------:R-:W-:Y:S01]  /*10ba0*/  ULDC UR7, c[0x0][0x600] ;  /* 0x0001800000077ab9 */ /* 0x000fe20000000800 */
[----:B------:R-:W-:Y:S01]  /*10bb0*/  IMAD R3, R3, UR8, R12 ;  /* 0x0000000803037c24 */ /* 0x000fe2000f8e020c */
[----:B------:R-:W-:Y:S01]  /*10bc0*/  PLOP3.LUT P2, PT, PT, PT, UP0, 0x40, 0x0 ;  /* 0x000000000000781c */ /* 0x000fe20003f4e808 */
[----:B------:R-:W-:-:S02]  /*10bd0*/  IMAD R14, R14, UR7, R13 ;  /* 0x000000070e0e7c24 */ /* 0x000fc4000f8e020d */
[----:B------:R-:W-:-:S03]  /*10be0*/  IMAD.MOV.U32 R2, RZ, RZ, 0x1 ;  /* 0x00000001ff027424 */ /* 0x000fc600078e00ff */
[----:B------:R-:W-:Y:S02]  /*10bf0*/  SEL R4, R14, R3, P1 ;  /* 0x000000030e047207 */ /* 0x000fe40000800000 */
[----:B------:R-:W-:-:S07]  /*10c00*/  SEL R3, R3, R14, P2 ;  /* 0x0000000e03037207 */ /* 0x000fce0001000000 */
.L_x_421:
[----:B------:R-:W-:Y:S05]  /*10c10*/  BSYNC B1 ;  /* 0x0000000000017941 */ /* 0x000fea0003800000 */
.L_x_420:
[----:B------:R-:W-:-:S13]  /*10c20*/  LOP3.LUT P1, RZ, R2, 0xff, RZ, 0xc0, !PT ;  /* 0x000000ff02ff7812 */ /* 0x000fda000782c0ff */
[----:B------:R-:W-:Y:S05]  /*10c30*/  @P1 BRA `(.L_x_424) ;  /* 0xfffffff400301947 */ /* 0x000fea000383ffff */
[----:B------:R-:W-:Y:S05]  /*10c40*/  BSYNC B0 ;  /* 0x0000000000007941 */ /* 0x000fea0003800000 */
.L_x_412:
[----:B------:R-:W-:-:S03]  /*10c50*/  UMOV UR7, 0xffffffff ;  /* 0xffffffff00077882 */ /* 0x000fc60000000000 */
[----:B------:R-:W-:Y:S05]  /*10c60*/  BRA.DIV UR7, `(.L_x_425) ;  /* 0x0000000207d47947 */ /* 0x000fea000b800000 */
[----:B------:R-:W-:-:S13]  /*10c70*/  ELECT P6, URZ, PT ;  /* 0x00000000003f782f */ /* 0x000fda00038c0000 */
.L_x_437:
[----:B------:R-:W-:Y:S04]  /*10c80*/  BSSY B0, `(.L_x_426) ;  /* 0x000001a000007945 */ /* 0x000fe80003800000 */
[----:B------:R-:W-:Y:S05]  /*10c90*/  @!P6 BRA `(.L_x_427) ;  /* 0x000000000060e947 */ /* 0x000fea0003800000 */
[----:B------:R-:W-:-:S04]  /*10ca0*/  ULOP3.LUT UR7, UR38, 0x2, URZ, 0xfc, !UPT ;  /* 0x0000000226077892 */ /* 0x000fc8000f8efc3f */
[----:B------:R-:W-:-:S06]  /*10cb0*/  UISETP.NE.AND UP0, UPT, UR7, 0x3, UPT ;  /* 0x000000030700788c */ /* 0x000fcc000bf05270 */
[----:B------:R-:W-:-:S13]  /*10cc0*/  PLOP3.LUT P0, PT, PT, PT, UP0, 0x80, 0x0 ;  /* 0x000000000000781c */ /* 0x000fda0003f0f008 */
[----:B------:R-:W-:Y:S05]  /*10cd0*/  @!P0 BRA `(.L_x_428) ;  /* 0x0000000000048947 */ /* 0x000fea0003800000 */
[----:B------:R-:W-:Y:S01]  /*10ce0*/  BPT.TRAP 0x1 ;  /* 0x000000040000795c */ /* 0x000fe20000300000 */
.L_x_428:
[----:B------:R-:W0:Y:S01]  /*10cf0*/  S2R R3, SR_CgaCtaId ;  /* 0x0000000000037919 */ /* 0x000e220000008800 */
[----:B------:R-:W-:-:S04]  /*10d00*/  MOV R2, 0x400 ;  /* 0x0000040000027802 */ /* 0x000fc80000000f00 */
[----:B0-----:R-:W-:Y:S02]  /*10d10*/  LEA R3, R3, R2, 0x18 ;  /* 0x0000000203037211 */ /* 0x001fe400078ec0ff */
[----:B------:R-:W-:-:S03]  /*10d20*/  SHF.L.U32 R2, R8, 0x1f, RZ ;  /* 0x0000001f08027819 */ /* 0x000fc600000006ff */
[----:B------:R-:W-:-:S04]  /*10d30*/  VIADD R3, R3, 0x10 ;  /* 0x0000001003037836 */ /* 0x000fc80000000000 */
[C---:B------:R-:W-:Y:S01]  /*10d40*/  IMAD R7, R0.reuse, 0x8, R3 ;  /* 0x0000000800077824 */ /* 0x040fe200078e0203 */
[----:B------:R-:W-:-:S03]  /*10d50*/  IADD3 R0, R0, 0x1, RZ ;  /* 0x0000000100007810 */ /* 0x000fc60007ffe0ff */
[----:B------:R-:W0:Y:S01]  /*10d60*/  SYNCS.PHASECHK.TRANS64.TRYWAIT P0, [R7+URZ], R2 ;  /* 0x00000002070075a7 */ /* 0x000e22000800017f */
[----:B------:R-:W-:-:S04]  /*10d70*/  ISETP.NE.AND P1, PT, R0, 0x2, PT ;  /* 0x000000020000780c */ /* 0x000fc80003f25270 */
[----:B------:R-:W-:Y:S02]  /*10d80*/  SEL R5, RZ, 0x1, P1 ;  /* 0x00000001ff057807 */ /* 0x000fe40000800000 */
[----:B------:R-:W-:Y:S02]  /*10d90*/  SEL R0, R0, RZ, P1 ;  /* 0x000000ff00007207 */ /* 0x000fe40000800000 */
[----:B------:R-:W-:Y:S01]  /*10da0*/  LOP3.LUT R5, R8, R5, RZ, 0x3c, !PT ;  /* 0x0000000508057212 */ /* 0x000fe200078e3cff */
[----:B0-----:R-:W-:Y:S06]  /*10db0*/  @!P0 BRA `(.L_x_429) ;  /* 0x0000000000a08947 */ /* 0x001fec0003800000 */
.L_x_438:
[----:B------:R-:W-:Y:S01]  /*10dc0*/  IMAD R3, R0, 0x8, R3 ;  /* 0x0000000800037824 */ /* 0x000fe200078e0203 */
[----:B------:R-:W-:-:S07]  /*10dd0*/  SHF.L.U32 R0, R5, 0x1f, RZ ;  /* 0x0000001f05007819 */ /* 0x000fce00000006ff */
.L_x_430:
[----:B-1----:R1:W2:Y:S02]  /*10de0*/  SYNCS.PHASECHK.TRANS64.TRYWAIT P0, [R3+URZ], R0 ;  /* 0x00000000030075a7 */ /* 0x0022a4000800017f */
[----:B--2---:R-:W-:Y:S05]  /*10df0*/  @!P0 NANOSLEEP.SYNCS 0x989680 ;  /* 0x009896800000895d */ /* 0x004fea0003900000 */
[----:B------:R-:W2:Y:S02]  /*10e00*/  @!P0 SYNCS.PHASECHK.TRANS64 P0, [R3+URZ], R0 ;  /* 0x00000000030085a7 */ /* 0x000ea4000800007f */
[----:B--2---:R-:W-:Y:S05]  /*10e10*/  @!P0 BRA `(.L_x_430) ;  /* 0xfffffffc00f08947 */ /* 0x004fea000383ffff */
.L_x_427:
[----:B------:R-:W-:Y:S05]  /*10e20*/  BSYNC B0 ;  /* 0x0000000000007941 */ /* 0x000fea0003800000 */
.L_x_426:
[----:B------:R-:W-:Y:S05]  /*10e30*/  EXIT ;  /* 0x000000000000794d */ /* 0x000fea0003800000 */
.L_x_17:
[----:B----4-:R4:W0:Y:S02]  /*10e40*/  SYNCS.PHASECHK.TRANS64.TRYWAIT P1, [R3+URZ], R0 ;  /* 0x00000000030075a7 */ /* 0x010824000802017f */
[----:B0-----:R-:W-:Y:S05]  /*10e50*/  @!P1 NANOSLEEP.SYNCS 0x989680 ;  /* 0x009896800000995d */ /* 0x001fea0003900000 */
[----:B------:R-:W0:Y:S02]  /*10e60*/  @!P1 SYNCS.PHASECHK.TRANS64 P1, [R3+URZ], R0 ;  /* 0x00000000030095a7 */ /* 0x000e24000802007f */
[----:B0-----:R-:W-:Y:S05]  /*10e70*/  @!P1 BRA `(.L_x_17) ;  /* 0xfffffffc00f09947 */ /* 0x001fea000383ffff */
[----:B------:R-:W-:Y:S05]  /*10e80*/  BRA `(.L_x_16) ;  /* 0xffffff0400407947 */ /* 0x000fea000383ffff */
.L_x_22:
[----:B-1----:R-:W-:-:S04]  /*10e90*/  IMAD.U32 R4, RZ, RZ, UR9 ;  /* 0x00000009ff047e24 */ /* 0x002fc8000f8e00ff */
[----:B------:R1:W3:Y:S03]  /*10ea0*/  SYNCS.PHASECHK.TRANS64.TRYWAIT P1, [R4+URZ], R3 ;  /* 0x00000003040075a7 */ /* 0x0002e6000802017f */
[----:B---3--:R-:W-:Y:S05]  /*10eb0*/  @!P1 NANOSLEEP.SYNCS 0x989680 ;  /* 0x009896800000995d */ /* 0x008fea0003900000 */
[----:B------:R-:W3:Y:S02]  /*10ec0*/  @!P1 SYNCS.PHASECHK.TRANS64 P1, [R4+URZ], R3 ;  /* 0x00000003040095a7 */ /* 0x000ee4000802007f */
[----:B---3--:R-:W-:Y:S05]  /*10ed0*/  @!P1 BRA `(.L_x_22) ;  /* 0xfffffffc00ec9947 */ /* 0x008fea000383ffff */
[----:B------:R-:W-:Y:S05]  /*10ee0*/  BRA `(.L_x_21) ;  /* 0xffffff0c00247947 */ /* 0x000fea000383ffff */
.L_x_413:
[----:B------:R-:W-:Y:S01]  /*10ef0*/  BSSY B1, `(.L_x_431) ;  /* 0x0000006000017945 */ /* 0x000fe20003800000 */
[----:B------:R-:W-:-:S07]  /*10f00*/  IMAD.MOV.U32 R15, RZ, RZ, -0x1 ;  /* 0xffffffffff0f7424 */ /* 0x000fce00078e00ff */
[----:B------:R-:W-:Y:S05]  /*10f10*/  WARPSYNC.COLLECTIVE R15, `(.L_x_432) ;  /* 0x000000000f0c7348 */ /* 0x000fea0003c00000 */
[----:B------:R-:W-:Y:S02]  /*10f20*/  ELECT P6, UR62, PT ;  /* 0x00000000003e782f */ /* 0x000fe400038c0000 */
[----:B------:R-:W-:Y:S01]  /*10f30*/  MOV R14, UR62 ;  /* 0x0000003e000e7c02 */ /* 0x000fe20008000f00 */
[----:B------:R-:W-:Y:S10]  /*10f40*/  ENDCOLLECTIVE ;  /* 0x000000000000791b */ /* 0x000ff40003800000 */
.L_x_432:
[----:B------:R-:W-:Y:S05]  /*10f50*/  BSYNC B1 ;  /* 0x0000000000017941 */ /* 0x000fea0003800000 */
.L_x_431:
[----:B------:R-:W-:Y:S05]  /*10f60*/  BRA `(.L_x_433) ;  /* 0xfffffff000707947 */ /* 0x000fea000383ffff */
.L_x_416:
[----:B-1----:R1:W2:Y:S02]  /*10f70*/  SYNCS.PHASECHK.TRANS64.TRYWAIT P1, [R13+URZ+0x10], R4 ;  /* 0x000010040d0075a7 */ /* 0x0022a4000802017f */
[----:B--2---:R-:W-:Y:S05]  /*10f80*/  @!P1 NANOSLEEP.SYNCS 0x989680 ;  /* 0x009896800000995d */ /* 0x004fea0003900000 */
[----:B------:R-:W2:Y:S02]  /*10f90*/  @!P1 SYNCS.PHASECHK.TRANS64 P1, [R13+URZ+0x10], R4 ;  /* 0x000010040d0095a7 */ /* 0x000ea4000802007f */
[----:B--2---:R-:W-:Y:S05]  /*10fa0*/  @!P1 BRA `(.L_x_416) ;  /* 0xfffffffc00f09947 */ /* 0x004fea000383ffff */
[----:B------:R-:W-:Y:S05]  /*10fb0*/  BRA `(.L_x_434) ;  /* 0xfffffff000a47947 */ /* 0x000fea000383ffff */
.L_x_425:
[----:B------:R-:W-:Y:S01]  /*10fc0*/  BSSY B0, `(.L_x_435) ;  /* 0x0000006000007945 */ /* 0x000fe20003800000 */
[----:B------:R-:W-:-:S07]  /*10fd0*/  IMAD.MOV.U32 R15, RZ, RZ, -0x1 ;  /* 0xffffffffff0f7424 */ /* 0x000fce00078e00ff */
[----:B------:R-:W-:Y:S05]  /*10fe0*/  WARPSYNC.COLLECTIVE R15, `(.L_x_436) ;  /* 0x000000000f0c7348 */ /* 0x000fea0003c00000 */
[----:B------:R-:W-:Y:S02]  /*10ff0*/  ELECT P6, UR62, PT ;  /* 0x00000000003e782f */ /* 0x000fe400038c0000 */
[----:B------:R-:W-:Y:S01]  /*11000*/  MOV R14, UR62 ;  /* 0x0000003e000e7c02 */ /* 0x000fe20008000f00 */
[----:B------:R-:W-:Y:S10]  /*11010*/  ENDCOLLECTIVE ;  /* 0x000000000000791b */ /* 0x000ff40003800000 */
.L_x_436:
[----:B------:R-:W-:Y:S05]  /*11020*/  BSYNC B0 ;  /* 0x0000000000007941 */ /* 0x000fea0003800000 */
.L_x_435:
[----:B------:R-:W-:Y:S05]  /*11030*/  BRA `(.L_x_437) ;  /* 0xfffffffc00107947 */ /* 0x000fea000383ffff */
.L_x_429:
[----:B0-----:R0:W1:Y:S02]  /*11040*/  SYNCS.PHASECHK.TRANS64.TRYWAIT P0, [R7+URZ], R2 ;  /* 0x00000002070075a7 */ /* 0x001064000800017f */
[----:B-1----:R-:W-:Y:S05]  /*11050*/  @!P0 NANOSLEEP.SYNCS 0x989680 ;  /* 0x009896800000895d */ /* 0x002fea0003900000 */
[----:B------:R-:W1:Y:S02]  /*11060*/  @!P0 SYNCS.PHASECHK.TRANS64 P0, [R7+URZ], R2 ;  /* 0x00000002070085a7 */ /* 0x000e64000800007f */
[----:B-1----:R-:W-:Y:S05]  /*11070*/  @!P0 BRA `(.L_x_429) ;  /* 0xfffffffc00f08947 */ /* 0x002fea000383ffff */
[----:B------:R-:W-:Y:S05]  /*11080*/  BRA `(.L_x_438) ;  /* 0xfffffffc004c7947 */ /* 0x000fea000383ffff */
.L_x_439:
[----:B------:R-:W-:-:S00]  /*11090*/  BRA `(.L_x_439) ;  /* 0xfffffffc00fc7947 */ /* 0x000fc0000383ffff */
[----:B------:R-:W-:-:S00]  /*110a0*/  NOP ;  /* 0x0000000000007918 */ /* 0x000fc00000000000 */
        /* <DEDUP_REMOVED lines=13> */
.L_x_440:


//--------------------- .nv.global.init           --------------------------
	.section	.nv.global.init,"aw",@progbits
.nv.global.init:
	.type		$str$22,@object
	.size		$str$22,($str$23 - $str$22)
$str$22:
        /*0000*/ 	.byte	0x6b, 0x5f, 0x74, 0x69, 0x6c, 0x65, 0x5f, 0x63, 0x6f, 0x75, 0x6e, 0x74, 0x20, 0x3e, 0x3d, 0x20
        /*0010*/ 	.byte	0x31, 0x00
	.type		$str$23,@object
	.size		$str$23,(__unnamed_1 - $str$23)
$str$23:
        /*0012*/ 	.byte	0x2f, 0x74, 0x6d, 0x70, 0x2f, 0x63, 0x75, 0x74, 0x6c, 0x61, 0x73, 0x73, 0x5f, 0x73, 0x77, 0x65
        /*0022*/ 	.byte	0x65, 0x70, 0x5f, 0x73, 0x72, 0x63, 0x2f, 0x69, 0x6e, 0x63, 0x6c, 0x75, 0x64, 0x65, 0x2f, 0x63
        /*0032*/ 	.byte	0x75, 0x74, 0x6c, 0x61, 0x73, 0x73, 0x2f, 0x67, 0x65, 0x6d, 0x6d, 0x2f, 0x63, 0x6f, 0x6c, 0x6c
        /*0042*/ 	.byte	0x65, 0x63, 0x74, 0x69, 0x76, 0x65, 0x2f, 0x73, 0x6d, 0x39, 0x30, 0x5f, 0x6d, 0x6d, 0x61, 0x5f
        /*0052*/ 	.byte	0x74, 0x6d, 0x61, 0x5f, 0x67, 0x6d, 0x6d, 0x61, 0x5f, 0x73, 0x73, 0x5f, 0x77, 0x61, 0x72, 0x70
        /*0062*/ 	.byte	0x73, 0x70, 0x65, 0x63, 0x69, 0x61, 0x6c, 0x69, 0x7a, 0x65, 0x64, 0x2e, 0x68, 0x70, 0x70, 0x00
	.type		__unnamed_1,@object
	.size		__unnamed_1,(.L_0 - __unnamed_1)
__unnamed_1:
        /*0072*/ 	.byte	0x76, 0x6f, 0x69, 0x64, 0x20, 0x63, 0x75, 0x74, 0x6c, 0x61, 0x73, 0x73, 0x3a, 0x3a, 0x67, 0x65
        /* <DEDUP_REMOVED lines=179> */
        /*0bb2*/ 	.byte	0x3a, 0x69, 0x64, 0x65, 0x6e, 0x74, 0x69, 0x74, 0x79, 0x5d, 0x00
.L_0:


//--------------------- .nv.shared._ZN7cutlass13device_kernelINS_4gemm6kernel13GemmUniversalIN4cute5tupleIJiiiiEEENS1_10collective13CollectiveMmaINS1_34MainloopSm90TmaGmmaWarpSpecializedILi2ENS5_IJNS4_1CILi1EEESB_SB_EEENS1_35KernelTmaWarpSpecializedCooperativeEEENS5_IJNSA_ILi512EEENSA_ILi96EEENSA_ILi64EEEEEENS_6half_tENS5_IJlSB_lEEESJ_SK_NS4_8TiledMMAINS4_8MMA_AtomIJNS4_4SM904GMMA25MMA_64x96x16_F32F16F16_SSILNSO_5MajorE0ELSQ_0ELNSO_7ScaleInE1ELSR_1EEEEEENS4_6LayoutINS5_IJNSA_ILi2EEESB_SB_EEENS5_IJSB_NSA_ILi0EEESX_EEEEENS5_IJNS4_10UnderscoreES10_S10_EEEEENS4_13SM90_TMA_LOADENS4_14ComposedLayoutINS4_7SwizzleILi3ELi4ELi3EEENS4_18smem_ptr_flag_bitsILi16EEENSU_INS5_IJNSA_ILi8EEESH_EEENS5_IJSH_SB_EEEEEEEvNS4_8identityES13_S1D_vS1E_EENS_8epilogue10collective6detail29Sm90TmaWarpSpecializedAdapterINS1H_15DefaultEpilogueISJ_SK_SK_NS1G_6thread17LinearCombinationISJ_Li1EffLNS1L_9ScaleType4KindE0ELNS_15FloatRoundStyleE2ESJ_EENS1_15EpilogueDefaultEEEEEvvEEEEvNT_6ParamsE --------------------------
	.section	.nv.shared._ZN7cutlass13device_kernelINS_4gemm6kernel13GemmUniversalIN4cute5tupleIJiiiiEEENS1_10collective13CollectiveMmaINS1_34MainloopSm90TmaGmmaWarpSpecializedILi2ENS5_IJNS4_1CILi1EEESB_SB_EEENS1_35KernelTmaWarpSpecializedCooperativeEEENS5_IJNSA_ILi512EEENSA_ILi96EEENSA_ILi64EEEEEENS_6half_tENS5_IJlSB_lEEESJ_SK_NS4_8TiledMMAINS4_8MMA_AtomIJNS4_4SM904GMMA25MMA_64x96x16_F32F16F16_SSILNSO_5MajorE0ELSQ_0ELNSO_7ScaleInE1ELSR_1EEEEEENS4_6LayoutINS5_IJNSA_ILi2EEESB_SB_EEENS5_IJSB_NSA_ILi0EEESX_EEEEENS5_IJNS4_10UnderscoreES10_S10_EEEEENS4_13SM90_TMA_LOADENS4_14ComposedLayoutINS4_7SwizzleILi3ELi4ELi3EEENS4_18smem_ptr_flag_bitsILi16EEENSU_INS5_IJNSA_ILi8EEESH_EEENS5_IJSH_SB_EEEEEEEvNS4_8identityES13_S1D_vS1E_EENS_8epilogue10collective6detail29Sm90TmaWarpSpecializedAdapterINS1H_15DefaultEpilogueISJ_SK_SK_NS1G_6thread17LinearCombinationISJ_Li1EffLNS1L_9ScaleType4KindE0ELNS_15FloatRoundStyleE2ESJ_EENS1_15EpilogueDefaultEEEEEvvEEEEvNT_6ParamsE,"aw",@nobits
	.sectionflags	@""
	.align	16
	.zero		1024


//--------------------- .nv.shared.reserved.0     --------------------------
	.section	.nv.shared.reserved.0,"aw",@nobits
	.weak		__nv_reservedSMEM_offset_0_alias
	.size		__nv_reservedSMEM_offset_0_alias, 0, 0
	.other		__nv_reservedSMEM_offset_0_alias,@"STO_CUDA_RESERVED_SHARED STV_DEFAULT"
__nv_reservedSMEM_offset_0_alias:
	.zero		0


//--------------------- .nv.global                --------------------------
	.section	.nv.global,"aw",@nobits
.nv.global:
	.type		_ZN40_INTERNAL_a8e724ad_4_k_cu_f9287e2c_122144cute1_E,@object
	.size		_ZN40_INTERNAL_a8e724ad_4_k_cu_f9287e2c_122144cute1_E,(_ZN40_INTERNAL_a8e724ad_4_k_cu_f9287e2c_122144cuda3std3__45__cpo6cbeginE - _ZN40_INTERNAL_a8e724ad_4_k_cu_f9287e2c_122144cute1_E)
_ZN40_INTERNAL_a8e724ad_4_k_cu_f9287e2c_122144cute1_E:
	.zero		1
	.type		_ZN40_INTERNAL_a8e724ad_4_k_cu_f9287e2c_122144cuda3std3__45__cpo6cbeginE,@object
	.size		_ZN40_INTERNAL_a8e724ad_4_k_cu_f9287e2c_122144cuda3std3__45__cpo6cbeginE,(_ZN40_INTERNAL_a8e724ad_4_k_cu_f9287e2c_122144cuda3std3__48in_placeE - _ZN40_INTERNAL_a8e724ad_4_k_cu_f9287e2c_122144cuda3std3__45__cpo6cbeginE)
_ZN40_INTERNAL_a8e724ad_4_k_cu_f9287e2c_122144cuda3std3__45__cpo6cbeginE:
	.zero		1
	.type		_ZN40_INTERNAL_a8e724ad_4_k_cu_f9287e2c_122144cuda3std3__48in_placeE,@object
	.size		_ZN40_INTERNAL_a8e724ad_4_k_cu_f9287e2c_122144cuda3std3__48in_placeE,(_ZN40_INTERNAL_a8e724ad_4_k_cu_f9287e2c_122144cuda3std6ranges3__45__cpo9iter_moveE - _ZN40_INTERNAL_a8e724ad_4_k_cu_f9287e2c_122144cuda3std3__48in_placeE)
_ZN40_INTERNAL_a8e724ad_4_k_cu_f9287e2c_122144cuda3std3__48in_placeE:
	.zero		1
	.type		_ZN40_INTERNAL_a8e724ad_4_k_cu_f9287e2c_122144cuda3std6ranges3__45__cpo9iter_moveE,@object
	.size		_ZN40_INTERNAL_a8e724ad_4_k_cu_f9287e2c_122144cuda3std6ranges3__45__cpo9iter_moveE,(_ZN40_INTERNAL_a8e724ad_4_k_cu_f9287e2c_122144cuda3std3__45__cpo5beginE - _ZN40_INTERNAL_a8e724ad_4_k_cu_f9287e2c_122144cuda3std6ranges3__45__cpo9iter_moveE)
_ZN40_INTERNAL_a8e724ad_4_k_cu_f9287e2c_122144cuda3std6ranges3__45__cpo9iter_moveE:
	.zero		1
	.type		_ZN40_INTERNAL_a8e724ad_4_k_cu_f9287e2c_122144cuda3std3__45__cpo5beginE,@object
	.size		_ZN40_INTERNAL_a8e724ad_4_k_cu_f9287e2c_122144cuda3std3__45__cpo5beginE,(_ZN40_INTERNAL_a8e724ad_4_k_cu_f9287e2c_122144cuda3std3__442_GLOBAL__N__a8e724ad_4_k_cu_f9287e2c_122146ignoreE - _ZN40_INTERNAL_a8e724ad_4_k_cu_f9287e2c_122144cuda3std3__45__cpo5beginE)
_ZN40_INTERNAL_a8e724ad_4_k_cu_f9287e2c_122144cuda3std3__45__cpo5beginE:
	.zero		1
	.type		_ZN40_INTERNAL_a8e724ad_4_k_cu_f9287e2c_122144cuda3std3__442_GLOBAL__N__a8e724ad_4_k_cu_f9287e2c_122146ignoreE,@object
	.size		_ZN40_INTERNAL_a8e724ad_4_k_cu_f9287e2c_122144cuda3std3__442_GLOBAL__N__a8e724ad_4_k_cu_f9287e2c_122146ignoreE,(_ZN40_INTERNAL_a8e724ad_4_k_cu_f9287e2c_122144cute7productE - _ZN40_INTERNAL_a8e724ad_4_k_cu_f9287e2c_122144cuda3std3__442_GLOBAL__N__a8e724ad_4_k_cu_f9287e2c_122146ignoreE)
_ZN40_INTERNAL_a8e724ad_4_k_cu_f9287e2c_122144cuda3std3__442_GLOBAL__N__a8e724ad_4_k_cu_f9287e2c_122146ignoreE:
	.zero		1
	.type		_ZN40_INTERNAL_a8e724ad_4_k_cu_f9287e2c_122144cute7productE,@object
	.size		_ZN40_INTERNAL_a8e724ad_4_k_cu_f9287e2c_122144cute7productE,(_ZN40_INTERNAL_a8e724ad_4_k_cu_f9287e2c_122144cuda3std3__45__cpo3endE - _ZN40_INTERNAL_a8e724ad_4_k_cu_f9287e2c_122144cute7productE)
_ZN40_INTERNAL_a8e724ad_4_k_cu_f9287e2c_122144cute7productE:
	.zero		1
	.type		_ZN40_INTERNAL_a8e724ad_4_k_cu_f9287e2c_122144cuda3std3__45__cpo3endE,@object
	.size		_ZN40_INTERNAL_a8e724ad_4_k_cu_f9287e2c_122144cuda3std3__45__cpo3endE,(_ZN40_INTERNAL_a8e724ad_4_k_cu_f9287e2c_122144cuda3std3__419piecewise_constructE - _ZN40_INTERNAL_a8e724ad_4_k_cu_f9287e2c_122144cuda3std3__45__cpo3endE)
_ZN40_INTERNAL_a8e724ad_4_k_cu_f9287e2c_122144cuda3std3__45__cpo3endE:
	.zero		1
	.type		_ZN40_INTERNAL_a8e724ad_4_k_cu_f9287e2c_122144cuda3std3__419piecewise_constructE,@object
	.size		_ZN40_INTERNAL_a8e724ad_4_k_cu_f9287e2c_122144cuda3std3__419piecewise_constructE,(_ZN40_INTERNAL_a8e724ad_4_k_cu_f9287e2c_122144cuda3std3__45__cpo4cendE - _ZN40_INTERNAL_a8e724ad_4_k_cu_f9287e2c_122144cuda3std3__419piecewise_constructE)
_ZN40_INTERNAL_a8e724ad_4_k_cu_f9287e2c_122144cuda3std3__419piecewise_constructE:
	.zero		1
	.type		_ZN40_INTERNAL_a8e724ad_4_k_cu_f9287e2c_122144cuda3std3__45__cpo4cendE,@object
	.size		_ZN40_INTERNAL_a8e724ad_4_k_cu_f9287e2c_122144cuda3std3__45__cpo4cendE,(_ZN40_INTERNAL_a8e724ad_4_k_cu_f9287e2c_122144cuda3std6ranges3__45__cpo4swapE - _ZN40_INTERNAL_a8e724ad_4_k_cu_f9287e2c_122144cuda3std3__45__cpo4cendE)
_ZN40_INTERNAL_a8e724ad_4_k_cu_f9287e2c_122144cuda3std3__45__cpo4cendE:
	.zero		1
	.type		_ZN40_INTERNAL_a8e724ad_4_k_cu_f9287e2c_122144cuda3std6ranges3__45__cpo4swapE,@object
	.size		_ZN40_INTERNAL_a8e724ad_4_k_cu_f9287e2c_122144cuda3std6ranges3__45__cpo4swapE,(.L_8 - _ZN40_INTERNAL_a8e724ad_4_k_cu_f9287e2c_122144cuda3std6ranges3__45__cpo4swapE)
_ZN40_INTERNAL_a8e724ad_4_k_cu_f9287e2c_122144cuda3std6ranges3__45__cpo4swapE:
	.zero		1
.L_8:


//--------------------- .nv.constant0._ZN7cutlass13device_kernelINS_4gemm6kernel13GemmUniversalIN4cute5tupleIJiiiiEEENS1_10collective13CollectiveMmaINS1_34MainloopSm90TmaGmmaWarpSpecializedILi2ENS5_IJNS4_1CILi1EEESB_SB_EEENS1_35KernelTmaWarpSpecializedCooperativeEEENS5_IJNSA_ILi512EEENSA_ILi96EEENSA_ILi64EEEEEENS_6half_tENS5_IJlSB_lEEESJ_SK_NS4_8TiledMMAINS4_8MMA_AtomIJNS4_4SM904GMMA25MMA_64x96x16_F32F16F16_SSILNSO_5MajorE0ELSQ_0ELNSO_7ScaleInE1ELSR_1EEEEEENS4_6LayoutINS5_IJNSA_ILi2EEESB_SB_EEENS5_IJSB_NSA_ILi0EEESX_EEEEENS5_IJNS4_10UnderscoreES10_S10_EEEEENS4_13SM90_TMA_LOADENS4_14ComposedLayoutINS4_7SwizzleILi3ELi4ELi3EEENS4_18smem_ptr_flag_bitsILi16EEENSU_INS5_IJNSA_ILi8EEESH_EEENS5_IJSH_SB_EEEEEEEvNS4_8identityES13_S1D_vS1E_EENS_8epilogue10collective6detail29Sm90TmaWarpSpecializedAdapterINS1H_15DefaultEpilogueISJ_SK_SK_NS1G_6thread17LinearCombinationISJ_Li1EffLNS1L_9ScaleType4KindE0ELNS_15FloatRoundStyleE2ESJ_EENS1_15EpilogueDefaultEEEEEvvEEEEvNT_6ParamsE --------------------------
	.section	.nv.constant0._ZN7cutlass13device_kernelINS_4gemm6kernel13GemmUniversalIN4cute5tupleIJiiiiEEENS1_10collective13CollectiveMmaINS1_34MainloopSm90TmaGmmaWarpSpecializedILi2ENS5_IJNS4_1CILi1EEESB_SB_EEENS1_35KernelTmaWarpSpecializedCooperativeEEENS5_IJNSA_ILi512EEENSA_ILi96EEENSA_ILi64EEEEEENS_6half_tENS5_IJlSB_lEEESJ_SK_NS4_8TiledMMAINS4_8MMA_AtomIJNS4_4SM904GMMA25MMA_64x96x16_F32F16F16_SSILNSO_5MajorE0ELSQ_0ELNSO_7ScaleInE1ELSR_1EEEEEENS4_6LayoutINS5_IJNSA_ILi2EEESB_SB_EEENS5_IJSB_NSA_ILi0EEESX_EEEEENS5_IJNS4_10UnderscoreES10_S10_EEEEENS4_13SM90_TMA_LOADENS4_14ComposedLayoutINS4_7SwizzleILi3ELi4ELi3EEENS4_18smem_ptr_flag_bitsILi16EEENSU_INS5_IJNSA_ILi8EEESH_EEENS5_IJSH_SB_EEEEEEEvNS4_8identityES13_S1D_vS1E_EENS_8epilogue10collective6detail29Sm90TmaWarpSpecializedAdapterINS1H_15DefaultEpilogueISJ_SK_SK_NS1G_6thread17LinearCombinationISJ_Li1EffLNS1L_9ScaleType4KindE0ELNS_15FloatRoundStyleE2ESJ_EENS1_15EpilogueDefaultEEEEEvvEEEEvNT_6ParamsE,"a",@progbits
	.sectionflags	@""
	.align	4
.nv.constant0._ZN7cutlass13device_kernelINS_4gemm6kernel13GemmUniversalIN4cute5tupleIJiiiiEEENS1_10collective13CollectiveMmaINS1_34MainloopSm90TmaGmmaWarpSpecializedILi2ENS5_IJNS4_1CILi1EEESB_SB_EEENS1_35KernelTmaWarpSpecializedCooperativeEEENS5_IJNSA_ILi512EEENSA_ILi96EEENSA_ILi64EEEEEENS_6half_tENS5_IJlSB_lEEESJ_SK_NS4_8TiledMMAINS4_8MMA_AtomIJNS4_4SM904GMMA25MMA_64x96x16_F32F16F16_SSILNSO_5MajorE0ELSQ_0ELNSO_7ScaleInE1ELSR_1EEEEEENS4_6LayoutINS5_IJNSA_ILi2EEESB_SB_EEENS5_IJSB_NSA_ILi0EEESX_EEEEENS5_IJNS4_10UnderscoreES10_S10_EEEEENS4_13SM90_TMA_LOADENS4_14ComposedLayoutINS4_7SwizzleILi3ELi4ELi3EEENS4_18smem_ptr_flag_bitsILi16EEENSU_INS5_IJNSA_ILi8EEESH_EEENS5_IJSH_SB_EEEEEEEvNS4_8identityES13_S1D_vS1E_EENS_8epilogue10collective6detail29Sm90TmaWarpSpecializedAdapterINS1H_15DefaultEpilogueISJ_SK_SK_NS1G_6thread17LinearCombinationISJ_Li1EffLNS1L_9ScaleType4KindE0ELNS_15FloatRoundStyleE2ESJ_EENS1_15EpilogueDefaultEEEEEvvEEEEvNT_6ParamsE:
	.zero		1664


//--------------------- SYMBOLS --------------------------

	.type		.nv.reservedSmem.offset0,@object
	.size		.nv.reservedSmem.offset0,0x4
	.type		__assertfail,@function
